	.target	sm_100a

	.elftype	@"ET_EXEC"


//--------------------- .note.nv.tkinfo           --------------------------
	.section	.note.nv.tkinfo,"",@"SHT_NOTE"
	.sectionflags	@"SHF_NOTE_NV_TKINFO"
	.tkinfo
        /*0018*/ 	.word	0x00000002
        /*0030*/ 	.string	""
        /*0030*/ 	.string	"ptxas"
        /*0030*/ 	.string	"Cuda compilation tools, release 13.0, V13.0.88"
        /*0030*/ 	.string	"Build cuda_13.0.r13.0/compiler.36424714_0"
        /*0030*/ 	.string	"-arch sm_100a -m 64 "



//--------------------- .note.nv.cuinfo           --------------------------
	.section	.note.nv.cuinfo,"",@"SHT_NOTE"
	.sectionflags	@"SHF_NOTE_NV_CUINFO"
        /*0018*/ 	.short	0x0002
        /*001a*/ 	.short	0x0064
        /*001c*/ 	.short	0x0082
	.zero		2


//--------------------- .nv.info                  --------------------------
	.section	.nv.info,"",@"SHT_CUDA_INFO"
	.align	4


	//----- nvinfo : EIATTR_REGCOUNT
	.align		4
        /*0000*/ 	.byte	0x04, 0x2f
        /*0002*/ 	.short	(.L_19 - .L_18)
	.align		4
.L_18:
        /*0004*/ 	.word	index@(_ZN7cutlass13device_kernelINS_4gemm6kernel13GemmUniversalIN4cute5tupleIJiiiiEEENS1_10collective13CollectiveMmaINS1_35MainloopSm100TmaUmmaWarpSpecializedILi7ELi2ELi4ENS5_IJNS4_1CILi2EEENSA_ILi1EEESC_EEEEENS5_IJNSA_ILi64EEENSA_ILi48EEENSA_ILi128EEEEEENS_10bfloat16_tENS5_IJlSC_lEEESJ_SK_NS4_8TiledMMAINS4_8MMA_AtomIJNS4_20SM100_MMA_F16BF16_SSISJ_SJ_fLi64ELi48ELNS4_4UMMA5MajorE0ELSP_0ELNSO_7ScaleInE0ELSQ_0EEEEEENS4_6LayoutINS5_IJSC_SC_SC_EEENS5_IJNSA_ILi0EEESV_SV_EEEEENS5_IJNS4_10UnderscoreESY_SY_EEEEENS4_13SM90_TMA_LOADENS4_14ComposedLayoutINS4_7SwizzleILi3ELi4ELi3EEENS4_18smem_ptr_flag_bitsILi16EEENST_INS5_IJNSA_ILi8EEESF_EEENS5_IJSF_SC_EEEEEEEvNS4_8identityENS4_23SM90_TMA_LOAD_MULTICASTES1B_vS1C_EENS_8epilogue10collective18CollectiveEpilogueINS1F_23Sm100TmaWarpSpecializedILi2ELi1ELi24ELb1ELb0EEEJSI_NS5_IJNST_ISF_SC_EENST_ISG_SC_EEEEESJ_SK_SJ_SK_NS1F_6fusion15FusionCallbacksIS1J_NS1N_17LinearCombinationISJ_fSJ_fLNS_15FloatRoundStyleE2EEESI_S1M_JEEENS4_5SM1004TMEM4LOAD26SM100_TMEM_LOAD_16dp256b2xES11_NS12_INS13_ILi1ELi4ELi3EEES16_NST_INS5_IJS17_NSA_ILi16EEEEEENS5_IJS1Y_SC_EEEEEEENS4_17SM75_U32x4_LDSM_NENS4_14SM90_TMA_STOREES22_NS4_17SM90_U32x4_STSM_NENS4_39AutoVectorizingCopyWithAssumedAlignmentILi128EEEEEEvvEEEEvNT_6ParamsE)
        /*0008*/ 	.word	0x0000004c


	//----- nvinfo : EIATTR_FRAME_SIZE
	.align		4
.L_19:
        /*000c*/ 	.byte	0x04, 0x11
        /*000e*/ 	.short	(.L_21 - .L_20)
	.align		4
.L_20:
        /*0010*/ 	.word	index@($__internal_2_$__cuda_sm10x_tcgen05_guardrail_trap_unallocated_columns_being_dealloced)
        /*0014*/ 	.word	0x00000000


	//----- nvinfo : EIATTR_FRAME_SIZE
	.align		4
.L_21:
        /*0018*/ 	.byte	0x04, 0x11
        /*001a*/ 	.short	(.L_23 - .L_22)
	.align		4
.L_22:
        /*001c*/ 	.word	index@($__internal_1_$__cuda_sm10x_tcgen05_guardrail_trap_phase_invalid_during_alloc)
        /*0020*/ 	.word	0x00000000


	//----- nvinfo : EIATTR_FRAME_SIZE
	.align		4
.L_23:
        /*0024*/ 	.byte	0x04, 0x11
        /*0026*/ 	.short	(.L_25 - .L_24)
	.align		4
.L_24:
        /*0028*/ 	.word	index@($__internal_0_$__cuda_sm10x_tcgen05_guardrail_trap_col_being_dealloced_not_returned_by_alloc)
        /*002c*/ 	.word	0x00000000


	//----- nvinfo : EIATTR_FRAME_SIZE
	.align		4
.L_25:
        /*0030*/ 	.byte	0x04, 0x11
        /*0032*/ 	.short	(.L_27 - .L_26)
	.align		4
.L_26:
        /*0034*/ 	.word	index@(_ZN7cutlass13device_kernelINS_4gemm6kernel13GemmUniversalIN4cute5tupleIJiiiiEEENS1_10collective13CollectiveMmaINS1_35MainloopSm100TmaUmmaWarpSpecializedILi7ELi2ELi4ENS5_IJNS4_1CILi2EEENSA_ILi1EEESC_EEEEENS5_IJNSA_ILi64EEENSA_ILi48EEENSA_ILi128EEEEEENS_10bfloat16_tENS5_IJlSC_lEEESJ_SK_NS4_8TiledMMAINS4_8MMA_AtomIJNS4_20SM100_MMA_F16BF16_SSISJ_SJ_fLi64ELi48ELNS4_4UMMA5MajorE0ELSP_0ELNSO_7ScaleInE0ELSQ_0EEEEEENS4_6LayoutINS5_IJSC_SC_SC_EEENS5_IJNSA_ILi0EEESV_SV_EEEEENS5_IJNS4_10UnderscoreESY_SY_EEEEENS4_13SM90_TMA_LOADENS4_14ComposedLayoutINS4_7SwizzleILi3ELi4ELi3EEENS4_18smem_ptr_flag_bitsILi16EEENST_INS5_IJNSA_ILi8EEESF_EEENS5_IJSF_SC_EEEEEEEvNS4_8identityENS4_23SM90_TMA_LOAD_MULTICASTES1B_vS1C_EENS_8epilogue10collective18CollectiveEpilogueINS1F_23Sm100TmaWarpSpecializedILi2ELi1ELi24ELb1ELb0EEEJSI_NS5_IJNST_ISF_SC_EENST_ISG_SC_EEEEESJ_SK_SJ_SK_NS1F_6fusion15FusionCallbacksIS1J_NS1N_17LinearCombinationISJ_fSJ_fLNS_15FloatRoundStyleE2EEESI_S1M_JEEENS4_5SM1004TMEM4LOAD26SM100_TMEM_LOAD_16dp256b2xES11_NS12_INS13_ILi1ELi4ELi3EEES16_NST_INS5_IJS17_NSA_ILi16EEEEEENS5_IJS1Y_SC_EEEEEEENS4_17SM75_U32x4_LDSM_NENS4_14SM90_TMA_STOREES22_NS4_17SM90_U32x4_STSM_NENS4_39AutoVectorizingCopyWithAssumedAlignmentILi128EEEEEEvvEEEEvNT_6ParamsE)
        /*0038*/ 	.word	0x00000000


	//----- nvinfo : EIATTR_MIN_STACK_SIZE
	.align		4
.L_27:
        /*003c*/ 	.byte	0x04, 0x12
        /*003e*/ 	.short	(.L_29 - .L_28)
	.align		4
.L_28:
        /*0040*/ 	.word	index@(_ZN7cutlass13device_kernelINS_4gemm6kernel13GemmUniversalIN4cute5tupleIJiiiiEEENS1_10collective13CollectiveMmaINS1_35MainloopSm100TmaUmmaWarpSpecializedILi7ELi2ELi4ENS5_IJNS4_1CILi2EEENSA_ILi1EEESC_EEEEENS5_IJNSA_ILi64EEENSA_ILi48EEENSA_ILi128EEEEEENS_10bfloat16_tENS5_IJlSC_lEEESJ_SK_NS4_8TiledMMAINS4_8MMA_AtomIJNS4_20SM100_MMA_F16BF16_SSISJ_SJ_fLi64ELi48ELNS4_4UMMA5MajorE0ELSP_0ELNSO_7ScaleInE0ELSQ_0EEEEEENS4_6LayoutINS5_IJSC_SC_SC_EEENS5_IJNSA_ILi0EEESV_SV_EEEEENS5_IJNS4_10UnderscoreESY_SY_EEEEENS4_13SM90_TMA_LOADENS4_14ComposedLayoutINS4_7SwizzleILi3ELi4ELi3EEENS4_18smem_ptr_flag_bitsILi16EEENST_INS5_IJNSA_ILi8EEESF_EEENS5_IJSF_SC_EEEEEEEvNS4_8identityENS4_23SM90_TMA_LOAD_MULTICASTES1B_vS1C_EENS_8epilogue10collective18CollectiveEpilogueINS1F_23Sm100TmaWarpSpecializedILi2ELi1ELi24ELb1ELb0EEEJSI_NS5_IJNST_ISF_SC_EENST_ISG_SC_EEEEESJ_SK_SJ_SK_NS1F_6fusion15FusionCallbacksIS1J_NS1N_17LinearCombinationISJ_fSJ_fLNS_15FloatRoundStyleE2EEESI_S1M_JEEENS4_5SM1004TMEM4LOAD26SM100_TMEM_LOAD_16dp256b2xES11_NS12_INS13_ILi1ELi4ELi3EEES16_NST_INS5_IJS17_NSA_ILi16EEEEEENS5_IJS1Y_SC_EEEEEEENS4_17SM75_U32x4_LDSM_NENS4_14SM90_TMA_STOREES22_NS4_17SM90_U32x4_STSM_NENS4_39AutoVectorizingCopyWithAssumedAlignmentILi128EEEEEEvvEEEEvNT_6ParamsE)
        /*0044*/ 	.word	0x00000000
.L_29:


//--------------------- .nv.compat                --------------------------
	.section	.nv.compat,"",@"SHT_CUDA_COMPAT_INFO"
	.align	4
        /*0000*/ 	.byte	0x02, 0x09, 0x01, 0x00, 0x02, 0x02, 0x02, 0x00, 0x02, 0x05, 0x05, 0x00, 0x03, 0x07, 0x01, 0x01
        /*0010*/ 	.byte	0x02, 0x03, 0x01, 0x00, 0x02, 0x06, 0x01, 0x00, 0x04, 0x0b, 0x08, 0x00, 0x09, 0x00, 0x00, 0x00
        /*0020*/ 	.byte	0x00, 0x00, 0x00, 0x00


//--------------------- .nv.info._ZN7cutlass13device_kernelINS_4gemm6kernel13GemmUniversalIN4cute5tupleIJiiiiEEENS1_10collective13CollectiveMmaINS1_35MainloopSm100TmaUmmaWarpSpecializedILi7ELi2ELi4ENS5_IJNS4_1CILi2EEENSA_ILi1EEESC_EEEEENS5_IJNSA_ILi64EEENSA_ILi48EEENSA_ILi128EEEEEENS_10bfloat16_tENS5_IJlSC_lEEESJ_SK_NS4_8TiledMMAINS4_8MMA_AtomIJNS4_20SM100_MMA_F16BF16_SSISJ_SJ_fLi64ELi48ELNS4_4UMMA5MajorE0ELSP_0ELNSO_7ScaleInE0ELSQ_0EEEEEENS4_6LayoutINS5_IJSC_SC_SC_EEENS5_IJNSA_ILi0EEESV_SV_EEEEENS5_IJNS4_10UnderscoreESY_SY_EEEEENS4_13SM90_TMA_LOADENS4_14ComposedLayoutINS4_7SwizzleILi3ELi4ELi3EEENS4_18smem_ptr_flag_bitsILi16EEENST_INS5_IJNSA_ILi8EEESF_EEENS5_IJSF_SC_EEEEEEEvNS4_8identityENS4_23SM90_TMA_LOAD_MULTICASTES1B_vS1C_EENS_8epilogue10collective18CollectiveEpilogueINS1F_23Sm100TmaWarpSpecializedILi2ELi1ELi24ELb1ELb0EEEJSI_NS5_IJNST_ISF_SC_EENST_ISG_SC_EEEEESJ_SK_SJ_SK_NS1F_6fusion15FusionCallbacksIS1J_NS1N_17LinearCombinationISJ_fSJ_fLNS_15FloatRoundStyleE2EEESI_S1M_JEEENS4_5SM1004TMEM4LOAD26SM100_TMEM_LOAD_16dp256b2xES11_NS12_INS13_ILi1ELi4ELi3EEES16_NST_INS5_IJS17_NSA_ILi16EEEEEENS5_IJS1Y_SC_EEEEEEENS4_17SM75_U32x4_LDSM_NENS4_14SM90_TMA_STOREES22_NS4_17SM90_U32x4_STSM_NENS4_39AutoVectorizingCopyWithAssumedAlignmentILi128EEEEEEvvEEEEvNT_6ParamsE --------------------------
	.section	.nv.info._ZN7cutlass13device_kernelINS_4gemm6kernel13GemmUniversalIN4cute5tupleIJiiiiEEENS1_10collective13CollectiveMmaINS1_35MainloopSm100TmaUmmaWarpSpecializedILi7ELi2ELi4ENS5_IJNS4_1CILi2EEENSA_ILi1EEESC_EEEEENS5_IJNSA_ILi64EEENSA_ILi48EEENSA_ILi128EEEEEENS_10bfloat16_tENS5_IJlSC_lEEESJ_SK_NS4_8TiledMMAINS4_8MMA_AtomIJNS4_20SM100_MMA_F16BF16_SSISJ_SJ_fLi64ELi48ELNS4_4UMMA5MajorE0ELSP_0ELNSO_7ScaleInE0ELSQ_0EEEEEENS4_6LayoutINS5_IJSC_SC_SC_EEENS5_IJNSA_ILi0EEESV_SV_EEEEENS5_IJNS4_10UnderscoreESY_SY_EEEEENS4_13SM90_TMA_LOADENS4_14ComposedLayoutINS4_7SwizzleILi3ELi4ELi3EEENS4_18smem_ptr_flag_bitsILi16EEENST_INS5_IJNSA_ILi8EEESF_EEENS5_IJSF_SC_EEEEEEEvNS4_8identityENS4_23SM90_TMA_LOAD_MULTICASTES1B_vS1C_EENS_8epilogue10collective18CollectiveEpilogueINS1F_23Sm100TmaWarpSpecializedILi2ELi1ELi24ELb1ELb0EEEJSI_NS5_IJNST_ISF_SC_EENST_ISG_SC_EEEEESJ_SK_SJ_SK_NS1F_6fusion15FusionCallbacksIS1J_NS1N_17LinearCombinationISJ_fSJ_fLNS_15FloatRoundStyleE2EEESI_S1M_JEEENS4_5SM1004TMEM4LOAD26SM100_TMEM_LOAD_16dp256b2xES11_NS12_INS13_ILi1ELi4ELi3EEES16_NST_INS5_IJS17_NSA_ILi16EEEEEENS5_IJS1Y_SC_EEEEEEENS4_17SM75_U32x4_LDSM_NENS4_14SM90_TMA_STOREES22_NS4_17SM90_U32x4_STSM_NENS4_39AutoVectorizingCopyWithAssumedAlignmentILi128EEEEEEvvEEEEvNT_6ParamsE,"",@"SHT_CUDA_INFO"
	.sectionflags	@""
	.align	4


	//----- nvinfo : EIATTR_CUDA_API_VERSION
	.align		4
        /*0000*/ 	.byte	0x04, 0x37
        /*0002*/ 	.short	(.L_31 - .L_30)
.L_30:
        /*0004*/ 	.word	0x00000082


	//----- nvinfo : EIATTR_KPARAM_INFO
	.align		4
.L_31:
        /*0008*/ 	.byte	0x04, 0x17
        /*000a*/ 	.short	(.L_33 - .L_32)
.L_32:
        /*000c*/ 	.word	0x00000000
        /*0010*/ 	.short	0x0000
        /*0012*/ 	.short	0x0000
        /*0014*/ 	.byte	0x00, 0xf0, 0x01, 0x20


	//----- nvinfo : EIATTR_AT_ENTRY_FRAGMENTS
	.align		4
.L_33:
        /*0018*/ 	.byte	0x04, 0x4f
        /*001a*/ 	.short	(.L_35 - .L_34)


	//   ....[0]....
.L_34:
        /*001c*/ 	.word	0x00000006


	//----- nvinfo : EIATTR_RESERVED_SMEM_USED
	.align		4
.L_35:
        /*0020*/ 	.byte	0x01, 0x41
	.zero		2


	//----- nvinfo : EIATTR_SPARSE_MMA_MASK
	.align		4
        /*0024*/ 	.byte	0x03, 0x50
        /*0026*/ 	.short	0x0000


	//----- nvinfo : EIATTR_TCGEN05_1CTA_USED
	.align		4
        /*0028*/ 	.byte	0x01, 0x51
	.zero		2


	//----- nvinfo : EIATTR_MAXREG_COUNT
	.align		4
        /*002c*/ 	.byte	0x03, 0x1b
        /*002e*/ 	.short	0x00ff


	//----- nvinfo : EIATTR_NUM_BARRIERS
	.align		4
        /*0030*/ 	.byte	0x02, 0x4c
        /*0032*/ 	.byte	0x07
	.zero		1


	//----- nvinfo : EIATTR_EXTERNS
	.align		4
        /*0034*/ 	.byte	0x04, 0x0f
        /*0036*/ 	.short	(.L_37 - .L_36)


	//   ....[0]....
	.align		4
.L_36:
        /*0038*/ 	.word	index@(__assertfail)


	//----- nvinfo : EIATTR_MERCURY_ISA_VERSION
	.align		4
.L_37:
        /*003c*/ 	.byte	0x03, 0x5f
        /*003e*/ 	.short	0x0101


	//----- nvinfo : EIATTR_INT_WARP_WIDE_INSTR_OFFSETS
	.align		4
        /*0040*/ 	.byte	0x04, 0x31
        /*0042*/ 	.short	(.L_39 - .L_38)


	//   ....[0]....
.L_38:
        /*0044*/ 	.word	0x00004160


	//   ....[1]....
        /*0048*/ 	.word	0x00004190


	//   ....[2]....
        /*004c*/ 	.word	0x000041b0


	//   ....[3]....
        /*0050*/ 	.word	0x00004dc0


	//   ....[4]....
        /*0054*/ 	.word	0x00004ee0


	//   ....[5]....
        /*0058*/ 	.word	0x00004f90


	//   ....[6]....
        /*005c*/ 	.word	0x00004fe0


	//----- nvinfo : EIATTR_COOP_GROUP_MASK_REGIDS
	.align		4
.L_39:
        /*0060*/ 	.byte	0x04, 0x29
        /*0062*/ 	.short	(.L_41 - .L_40)


	//   ....[0]....
.L_40:
        /*0064*/ 	.word	0xffffffff


	//   ....[1]....
        /*0068*/ 	.word	0xffffffff


	//   ....[2]....
        /*006c*/ 	.word	0xffffffff


	//   ....[3]....
        /*0070*/ 	.word	0xffffffff


	//   ....[4]....
        /*0074*/ 	.word	0xffffffff


	//   ....[5]....
        /*0078*/ 	.word	0xffffffff


	//   ....[6]....
        /*007c*/ 	.word	0xffffffff


	//   ....[7]....
        /*0080*/ 	.word	0xffffffff


	//   ....[8]....
        /*0084*/ 	.word	0xffffffff


	//   ....[9]....
        /*0088*/ 	.word	0xffffffff


	//   ....[10]....
        /*008c*/ 	.word	0xffffffff


	//   ....[11]....
        /*0090*/ 	.word	0xffffffff


	//   ....[12]....
        /*0094*/ 	.word	0xffffffff


	//   ....[13]....
        /*0098*/ 	.word	0xffffffff


	//----- nvinfo : EIATTR_COOP_GROUP_INSTR_OFFSETS
	.align		4
.L_41:
        /*009c*/ 	.byte	0x04, 0x28
        /*009e*/ 	.short	(.L_43 - .L_42)


	//   ....[0]....
.L_42:
        /*00a0*/ 	.word	0x00000080


	//   ....[1]....
        /*00a4*/ 	.word	0x000004e0


	//   ....[2]....
        /*00a8*/ 	.word	0x000006e0


	//   ....[3]....
        /*00ac*/ 	.word	0x00000840


	//   ....[4]....
        /*00b0*/ 	.word	0x00000940


	//   ....[5]....
        /*00b4*/ 	.word	0x00000ab0


	//   ....[6]....
        /*00b8*/ 	.word	0x00000c50


	//   ....[7]....
        /*00bc*/ 	.word	0x00000e00


	//   ....[8]....
        /*00c0*/ 	.word	0x00002150


	//   ....[9]....
        /*00c4*/ 	.word	0x000031a0


	//   ....[10]....
        /*00c8*/ 	.word	0x000033b0


	//   ....[11]....
        /*00cc*/ 	.word	0x000033e0


	//   ....[12]....
        /*00d0*/ 	.word	0x00004040


	//   ....[13]....
        /*00d4*/ 	.word	0x00004270


	//----- nvinfo : EIATTR_VRC_CTA_INIT_COUNT
	.align		4
.L_43:
        /*00d8*/ 	.byte	0x02, 0x4a
        /*00da*/ 	.byte	0x80
	.zero		1


	//----- nvinfo : EIATTR_SYSCALL_OFFSETS
	.align		4
        /*00dc*/ 	.byte	0x04, 0x46
        /*00de*/ 	.short	(.L_45 - .L_44)


	//   ....[0]....
.L_44:
        /*00e0*/ 	.word	0x00005b70


	//   ....[1]....
        /*00e4*/ 	.word	0x00005c60


	//   ....[2]....
        /*00e8*/ 	.word	0x000063e0


	//   ....[3]....
        /*00ec*/ 	.word	0x00006550


	//   ....[4]....
        /*00f0*/ 	.word	0x000066c0


	//----- nvinfo : EIATTR_MBARRIER_INSTR_OFFSETS
	.align		4
.L_45:
        /*00f4*/ 	.byte	0x04, 0x39
        /*00f6*/ 	.short	(.L_47 - .L_46)


	//   ....[0]....
.L_46:
        /*00f8*/ 	.word	0x000005f0
        /*00fc*/ 	.word	0x000000ff
        /*0100*/ 	.word	0x00000000
        /*0104*/ 	.short	0x0100
        /*0106*/ 	.byte	0x04
	.zero		1


	//   ....[1]....
        /*0108*/ 	.word	0x00000600
        /*010c*/ 	.word	0x000000ff
        /*0110*/ 	.word	0x00000038
        /*0114*/ 	.short	0x0100
        /*0116*/ 	.byte	0x04
	.zero		1


	//   ....[2]....
        /*0118*/ 	.word	0x00000610
        /*011c*/ 	.word	0x000000ff
        /*0120*/ 	.word	0x00000008
        /*0124*/ 	.short	0x0100
        /*0126*/ 	.byte	0x04
	.zero		1


	//   ....[3]....
        /*0128*/ 	.word	0x00000620
        /*012c*/ 	.word	0x000000ff
        /*0130*/ 	.word	0x00000040
        /*0134*/ 	.short	0x0100
        /*0136*/ 	.byte	0x04
	.zero		1


	//   ....[4]....
        /*0138*/ 	.word	0x00000630
        /*013c*/ 	.word	0x000000ff
        /*0140*/ 	.word	0x00000010
        /*0144*/ 	.short	0x0100
        /*0146*/ 	.byte	0x04
	.zero		1


	//   ....[5]....
        /*0148*/ 	.word	0x00000640
        /*014c*/ 	.word	0x000000ff
        /*0150*/ 	.word	0x00000048
        /*0154*/ 	.short	0x0100
        /*0156*/ 	.byte	0x04
	.zero		1


	//   ....[6]....
        /*0158*/ 	.word	0x00000650
        /*015c*/ 	.word	0x000000ff
        /*0160*/ 	.word	0x00000018
        /*0164*/ 	.short	0x0100
        /*0166*/ 	.byte	0x04
	.zero		1


	//   ....[7]....
        /*0168*/ 	.word	0x00000660
        /*016c*/ 	.word	0x000000ff
        /*0170*/ 	.word	0x00000050
        /*0174*/ 	.short	0x0100
        /*0176*/ 	.byte	0x04
	.zero		1


	//   ....[8]....
        /*0178*/ 	.word	0x00000670
        /*017c*/ 	.word	0x000000ff
        /*0180*/ 	.word	0x00000020
        /*0184*/ 	.short	0x0100
        /*0186*/ 	.byte	0x04
	.zero		1


	//   ....[9]....
        /*0188*/ 	.word	0x00000680
        /*018c*/ 	.word	0x000000ff
        /*0190*/ 	.word	0x00000058
        /*0194*/ 	.short	0x0100
        /*0196*/ 	.byte	0x04
	.zero		1


	//   ....[10]....
        /*0198*/ 	.word	0x00000690
        /*019c*/ 	.word	0x000000ff
        /*01a0*/ 	.word	0x00000028
        /*01a4*/ 	.short	0x0100
        /*01a6*/ 	.byte	0x04
	.zero		1


	//   ....[11]....
        /*01a8*/ 	.word	0x000006a0
        /*01ac*/ 	.word	0x000000ff
        /*01b0*/ 	.word	0x00000060
        /*01b4*/ 	.short	0x0100
        /*01b6*/ 	.byte	0x04
	.zero		1


	//   ....[12]....
        /*01b8*/ 	.word	0x000006b0
        /*01bc*/ 	.word	0x000000ff
        /*01c0*/ 	.word	0x00000030
        /*01c4*/ 	.short	0x0100
        /*01c6*/ 	.byte	0x04
	.zero		1


	//   ....[13]....
        /*01c8*/ 	.word	0x000006c0
        /*01cc*/ 	.word	0x000000ff
        /*01d0*/ 	.word	0x00000068
        /*01d4*/ 	.short	0x0100
        /*01d6*/ 	.byte	0x04
	.zero		1


	//   ....[14]....
        /*01d8*/ 	.word	0x000007f0
        /*01dc*/ 	.word	0x000000ff
        /*01e0*/ 	.word	0x00000070
        /*01e4*/ 	.short	0x0100
        /*01e6*/ 	.byte	0x04
	.zero		1


	//   ....[15]....
        /*01e8*/ 	.word	0x00000800
        /*01ec*/ 	.word	0x000000ff
        /*01f0*/ 	.word	0x00000080
        /*01f4*/ 	.short	0x0100
        /*01f6*/ 	.byte	0x04
	.zero		1


	//   ....[16]....
        /*01f8*/ 	.word	0x00000810
        /*01fc*/ 	.word	0x000000ff
        /*0200*/ 	.word	0x00000078
        /*0204*/ 	.short	0x0100
        /*0206*/ 	.byte	0x04
	.zero		1


	//   ....[17]....
        /*0208*/ 	.word	0x00000820
        /*020c*/ 	.word	0x000000ff
        /*0210*/ 	.word	0x00000088
        /*0214*/ 	.short	0x0100
        /*0216*/ 	.byte	0x04
	.zero		1


	//   ....[18]....
        /*0218*/ 	.word	0x00000910
        /*021c*/ 	.word	0x000000ff
        /*0220*/ 	.word	0x00000090
        /*0224*/ 	.short	0x0100
        /*0226*/ 	.byte	0x06
	.zero		1


	//   ....[19]....
        /*0228*/ 	.word	0x00000920
        /*022c*/ 	.word	0x000000ff
        /*0230*/ 	.word	0x00000098
        /*0234*/ 	.short	0x0100
        /*0236*/ 	.byte	0x06
	.zero		1


	//   ....[20]....
        /*0238*/ 	.word	0x00000a60
        /*023c*/ 	.word	0x000000ff
        /*0240*/ 	.word	0x000000a0
        /*0244*/ 	.short	0x0100
        /*0246*/ 	.byte	0x06
	.zero		1


	//   ....[21]....
        /*0248*/ 	.word	0x00000a70
        /*024c*/ 	.word	0x000000ff
        /*0250*/ 	.word	0x000000b0
        /*0254*/ 	.short	0x0100
        /*0256*/ 	.byte	0x06
	.zero		1


	//   ....[22]....
        /*0258*/ 	.word	0x00000a80
        /*025c*/ 	.word	0x000000ff
        /*0260*/ 	.word	0x000000a8
        /*0264*/ 	.short	0x0100
        /*0266*/ 	.byte	0x06
	.zero		1


	//   ....[23]....
        /*0268*/ 	.word	0x00000a90
        /*026c*/ 	.word	0x000000ff
        /*0270*/ 	.word	0x000000b8
        /*0274*/ 	.short	0x0100
        /*0276*/ 	.byte	0x06
	.zero		1


	//   ....[24]....
        /*0278*/ 	.word	0x00000bc0
        /*027c*/ 	.word	0x000000ff
        /*0280*/ 	.word	0x000000c0
        /*0284*/ 	.short	0x0100
        /*0286*/ 	.byte	0x04
	.zero		1


	//   ....[25]....
        /*0288*/ 	.word	0x00000bd0
        /*028c*/ 	.word	0x000000ff
        /*0290*/ 	.word	0x000000e0
        /*0294*/ 	.short	0x0100
        /*0296*/ 	.byte	0x04
	.zero		1


	//   ....[26]....
        /*0298*/ 	.word	0x00000be0
        /*029c*/ 	.word	0x000000ff
        /*02a0*/ 	.word	0x000000c8
        /*02a4*/ 	.short	0x0100
        /*02a6*/ 	.byte	0x04
	.zero		1


	//   ....[27]....
        /*02a8*/ 	.word	0x00000bf0
        /*02ac*/ 	.word	0x000000ff
        /*02b0*/ 	.word	0x000000e8
        /*02b4*/ 	.short	0x0100
        /*02b6*/ 	.byte	0x04
	.zero		1


	//   ....[28]....
        /*02b8*/ 	.word	0x00000c00
        /*02bc*/ 	.word	0x000000ff
        /*02c0*/ 	.word	0x000000d0
        /*02c4*/ 	.short	0x0100
        /*02c6*/ 	.byte	0x04
	.zero		1


	//   ....[29]....
        /*02c8*/ 	.word	0x00000c10
        /*02cc*/ 	.word	0x000000ff
        /*02d0*/ 	.word	0x000000f0
        /*02d4*/ 	.short	0x0100
        /*02d6*/ 	.byte	0x04
	.zero		1


	//   ....[30]....
        /*02d8*/ 	.word	0x00000c20
        /*02dc*/ 	.word	0x000000ff
        /*02e0*/ 	.word	0x000000d8
        /*02e4*/ 	.short	0x0100
        /*02e6*/ 	.byte	0x04
	.zero		1


	//   ....[31]....
        /*02e8*/ 	.word	0x00000c30
        /*02ec*/ 	.word	0x000000ff
        /*02f0*/ 	.word	0x000000f8
        /*02f4*/ 	.short	0x0100
        /*02f6*/ 	.byte	0x04
	.zero		1


	//   ....[32]....
        /*02f8*/ 	.word	0x00000d20
        /*02fc*/ 	.word	0x000000ff
        /*0300*/ 	.word	0x00000100
        /*0304*/ 	.short	0x0100
        /*0306*/ 	.byte	0x04
	.zero		1


	//   ....[33]....
        /*0308*/ 	.word	0x00000d30
        /*030c*/ 	.word	0x000000ff
        /*0310*/ 	.word	0x00000110
        /*0314*/ 	.short	0x0100
        /*0316*/ 	.byte	0x04
	.zero		1


	//   ....[34]....
        /*0318*/ 	.word	0x00000d40
        /*031c*/ 	.word	0x000000ff
        /*0320*/ 	.word	0x00000108
        /*0324*/ 	.short	0x0100
        /*0326*/ 	.byte	0x04
	.zero		1


	//   ....[35]....
        /*0328*/ 	.word	0x00000d50
        /*032c*/ 	.word	0x000000ff
        /*0330*/ 	.word	0x00000118
        /*0334*/ 	.short	0x0100
        /*0336*/ 	.byte	0x04
	.zero		1


	//   ....[36]....
        /*0338*/ 	.word	0x00001850
        /*033c*/ 	.word	0x00000000
        /*0340*/ 	.word	0x00000110
        /*0344*/ 	.short	0x010a
        /*0346*/ 	.byte	0xff
	.zero		1


	//   ....[37]....
        /*0348*/ 	.word	0x00001880
        /*034c*/ 	.word	0x00000000
        /*0350*/ 	.word	0x00000100
        /*0354*/ 	.short	0x0101
        /*0356*/ 	.byte	0xff
	.zero		1


	//   ....[38]....
        /*0358*/ 	.word	0x00001950
        /*035c*/ 	.word	0x000000ff
        /*0360*/ 	.word	0x00000038
        /*0364*/ 	.short	0x010a
        /*0366*/ 	.byte	0x04
	.zero		1


	//   ....[39]....
        /*0368*/ 	.word	0x000019d0
        /*036c*/ 	.word	0x000000ff
        /*0370*/ 	.word	0x00000038
        /*0374*/ 	.short	0x010a
        /*0376*/ 	.byte	0x21
	.zero		1


	//   ....[40]....
        /*0378*/ 	.word	0x00001b60
        /*037c*/ 	.word	0x000000ff
        /*0380*/ 	.word	0x00000038
        /*0384*/ 	.short	0x010a
        /*0386*/ 	.byte	0x05
	.zero		1


	//   ....[41]....
        /*0388*/ 	.word	0x00001d50
        /*038c*/ 	.word	0x000000ff
        /*0390*/ 	.word	0x00000098
        /*0394*/ 	.short	0x0101
        /*0396*/ 	.byte	0x0d
	.zero		1


	//   ....[42]....
        /*0398*/ 	.word	0x00001d70
        /*039c*/ 	.word	0x000000ff
        /*03a0*/ 	.word	0x00000038
        /*03a4*/ 	.short	0x010a
        /*03a6*/ 	.byte	0x04
	.zero		1


	//   ....[43]....
        /*03a8*/ 	.word	0x00001df0
        /*03ac*/ 	.word	0x000000ff
        /*03b0*/ 	.word	0x00000038
        /*03b4*/ 	.short	0x010a
        /*03b6*/ 	.byte	0x21
	.zero		1


	//   ....[44]....
        /*03b8*/ 	.word	0x00001f80
        /*03bc*/ 	.word	0x000000ff
        /*03c0*/ 	.word	0x00000038
        /*03c4*/ 	.short	0x010a
        /*03c6*/ 	.byte	0x05
	.zero		1


	//   ....[45]....
        /*03c8*/ 	.word	0x00002180
        /*03cc*/ 	.word	0x00000003
        /*03d0*/ 	.word	0x000000a0
        /*03d4*/ 	.short	0x010a
        /*03d6*/ 	.byte	0xff
	.zero		1


	//   ....[46]....
        /*03d8*/ 	.word	0x000022d0
        /*03dc*/ 	.word	0x00000000
        /*03e0*/ 	.word	0x00000000
        /*03e4*/ 	.short	0x0101
        /*03e6*/ 	.byte	0xff
	.zero		1


	//   ....[47]....
        /*03e8*/ 	.word	0x00002870
        /*03ec*/ 	.word	0x000000ff
        /*03f0*/ 	.word	0x00000000
        /*03f4*/ 	.short	0x010a
        /*03f6*/ 	.byte	0x04
	.zero		1


	//   ....[48]....
        /*03f8*/ 	.word	0x00002900
        /*03fc*/ 	.word	0x000000ff
        /*0400*/ 	.word	0x00000000
        /*0404*/ 	.short	0x010a
        /*0406*/ 	.byte	0x05
	.zero		1


	//   ....[49]....
        /*0408*/ 	.word	0x00002990
        /*040c*/ 	.word	0x000000ff
        /*0410*/ 	.word	0x00000000
        /*0414*/ 	.short	0x010a
        /*0416*/ 	.byte	0x05
	.zero		1


	//   ....[50]....
        /*0418*/ 	.word	0x00002a20
        /*041c*/ 	.word	0x000000ff
        /*0420*/ 	.word	0x00000000
        /*0424*/ 	.short	0x010a
        /*0426*/ 	.byte	0x05
	.zero		1


	//   ....[51]....
        /*0428*/ 	.word	0x00002ab0
        /*042c*/ 	.word	0x000000ff
        /*0430*/ 	.word	0x00000000
        /*0434*/ 	.short	0x010a
        /*0436*/ 	.byte	0x05
	.zero		1


	//   ....[52]....
        /*0438*/ 	.word	0x00002b40
        /*043c*/ 	.word	0x000000ff
        /*0440*/ 	.word	0x00000000
        /*0444*/ 	.short	0x010a
        /*0446*/ 	.byte	0x05
	.zero		1


	//   ....[53]....
        /*0448*/ 	.word	0x00002be0
        /*044c*/ 	.word	0x00000000
        /*0450*/ 	.word	0x00000000
        /*0454*/ 	.short	0x010a
        /*0456*/ 	.byte	0xff
	.zero		1


	//   ....[54]....
        /*0458*/ 	.word	0x00002d00
        /*045c*/ 	.word	0x00000002
        /*0460*/ 	.word	0x00000100
        /*0464*/ 	.short	0x010a
        /*0466*/ 	.byte	0xff
	.zero		1


	//   ....[55]....
        /*0468*/ 	.word	0x00002d70
        /*046c*/ 	.word	0x00000002
        /*0470*/ 	.word	0x00000000
        /*0474*/ 	.short	0x0101
        /*0476*/ 	.byte	0xff
	.zero		1


	//   ....[56]....
        /*0478*/ 	.word	0x00002d90
        /*047c*/ 	.word	0x000000ff
        /*0480*/ 	.word	0x000000b0
        /*0484*/ 	.short	0x010a
        /*0486*/ 	.byte	0x04
	.zero		1


	//   ....[57]....
        /*0488*/ 	.word	0x00002eb0
        /*048c*/ 	.word	0x00000002
        /*0490*/ 	.word	0x000000a0
        /*0494*/ 	.short	0x010a
        /*0496*/ 	.byte	0xff
	.zero		1


	//   ....[58]....
        /*0498*/ 	.word	0x00002fb0
        /*049c*/ 	.word	0x00000002
        /*04a0*/ 	.word	0x00000000
        /*04a4*/ 	.short	0x0101
        /*04a6*/ 	.byte	0xff
	.zero		1


	//   ....[59]....
        /*04a8*/ 	.word	0x00003040
        /*04ac*/ 	.word	0x000000ff
        /*04b0*/ 	.word	0x000000b0
        /*04b4*/ 	.short	0x0106
        /*04b6*/ 	.byte	0x04
	.zero		1


	//   ....[60]....
        /*04b8*/ 	.word	0x00003060
        /*04bc*/ 	.word	0x000000ff
        /*04c0*/ 	.word	0x000000b0
        /*04c4*/ 	.short	0x010a
        /*04c6*/ 	.byte	0x04
	.zero		1


	//   ....[61]....
        /*04c8*/ 	.word	0x000030f0
        /*04cc*/ 	.word	0x000000ff
        /*04d0*/ 	.word	0x000000b0
        /*04d4*/ 	.short	0x0106
        /*04d6*/ 	.byte	0x06
	.zero		1


	//   ....[62]....
        /*04d8*/ 	.word	0x00003130
        /*04dc*/ 	.word	0x00000000
        /*04e0*/ 	.word	0x000000b0
        /*04e4*/ 	.short	0x010a
        /*04e6*/ 	.byte	0xff
	.zero		1


	//   ....[63]....
        /*04e8*/ 	.word	0x00003700
        /*04ec*/ 	.word	0x00000000
        /*04f0*/ 	.word	0x000000a0
        /*04f4*/ 	.short	0x010a
        /*04f6*/ 	.byte	0xff
	.zero		1


	//   ....[64]....
        /*04f8*/ 	.word	0x00003800
        /*04fc*/ 	.word	0x00000003
        /*0500*/ 	.word	0x00000000
        /*0504*/ 	.short	0x0101
        /*0506*/ 	.byte	0xff
	.zero		1


	//   ....[65]....
        /*0508*/ 	.word	0x00003810
        /*050c*/ 	.word	0x000000ff
        /*0510*/ 	.word	0x00000000
        /*0514*/ 	.short	0x010a
        /*0516*/ 	.byte	0x05
	.zero		1


	//   ....[66]....
        /*0518*/ 	.word	0x00003890
        /*051c*/ 	.word	0x000000ff
        /*0520*/ 	.word	0x000000e0
        /*0524*/ 	.short	0x010a
        /*0526*/ 	.byte	0x2f
	.zero		1


	//   ....[67]....
        /*0528*/ 	.word	0x00003960
        /*052c*/ 	.word	0x000000ff
        /*0530*/ 	.word	0x00000000
        /*0534*/ 	.short	0x010a
        /*0536*/ 	.byte	0x07
	.zero		1


	//   ....[68]....
        /*0538*/ 	.word	0x00003aa0
        /*053c*/ 	.word	0x000000ff
        /*0540*/ 	.word	0x00000000
        /*0544*/ 	.short	0x010a
        /*0546*/ 	.byte	0x06
	.zero		1


	//   ....[69]....
        /*0548*/ 	.word	0x00003e70
        /*054c*/ 	.word	0x000000ff
        /*0550*/ 	.word	0x00000000
        /*0554*/ 	.short	0x010a
        /*0556*/ 	.byte	0x04
	.zero		1


	//   ....[70]....
        /*0558*/ 	.word	0x00003f00
        /*055c*/ 	.word	0x000000ff
        /*0560*/ 	.word	0x00000000
        /*0564*/ 	.short	0x010a
        /*0566*/ 	.byte	0x05
	.zero		1


	//   ....[71]....
        /*0568*/ 	.word	0x00003f90
        /*056c*/ 	.word	0x000000ff
        /*0570*/ 	.word	0x00000000
        /*0574*/ 	.short	0x010a
        /*0576*/ 	.byte	0x05
	.zero		1


	//   ....[72]....
        /*0578*/ 	.word	0x00004020
        /*057c*/ 	.word	0x000000ff
        /*0580*/ 	.word	0x00000000
        /*0584*/ 	.short	0x010a
        /*0586*/ 	.byte	0x04
	.zero		1


	//   ....[73]....
        /*0588*/ 	.word	0x00004500
        /*058c*/ 	.word	0x00000003
        /*0590*/ 	.word	0x000000a0
        /*0594*/ 	.short	0x010a
        /*0596*/ 	.byte	0xff
	.zero		1


	//   ....[74]....
        /*0598*/ 	.word	0x00004670
        /*059c*/ 	.word	0x00000000
        /*05a0*/ 	.word	0x00000000
        /*05a4*/ 	.short	0x0101
        /*05a6*/ 	.byte	0xff
	.zero		1


	//   ....[75]....
        /*05a8*/ 	.word	0x00004b20
        /*05ac*/ 	.word	0x000000ff
        /*05b0*/ 	.word	0x00000098
        /*05b4*/ 	.short	0x010a
        /*05b6*/ 	.byte	0x06
	.zero		1


	//   ....[76]....
        /*05b8*/ 	.word	0x00004cf0
        /*05bc*/ 	.word	0x000000ff
        /*05c0*/ 	.word	0x00000080
        /*05c4*/ 	.short	0x010a
        /*05c6*/ 	.byte	0x05
	.zero		1


	//   ....[77]....
        /*05c8*/ 	.word	0x00005020
        /*05cc*/ 	.word	0x000000ff
        /*05d0*/ 	.word	0x00000070
        /*05d4*/ 	.short	0x010b
        /*05d6*/ 	.byte	0x05
	.zero		1


	//   ....[78]....
        /*05d8*/ 	.word	0x00005030
        /*05dc*/ 	.word	0x000000ff
        /*05e0*/ 	.word	0x00000000
        /*05e4*/ 	.short	0x0101
        /*05e6*/ 	.byte	0x04
	.zero		1


	//   ....[79]....
        /*05e8*/ 	.word	0x00005080
        /*05ec*/ 	.word	0x000000ff
        /*05f0*/ 	.word	0x00000000
        /*05f4*/ 	.short	0x010a
        /*05f6*/ 	.byte	0x04
	.zero		1


	//   ....[80]....
        /*05f8*/ 	.word	0x00005120
        /*05fc*/ 	.word	0x00000000
        /*0600*/ 	.word	0x00000000
        /*0604*/ 	.short	0x010a
        /*0606*/ 	.byte	0xff
	.zero		1


	//   ....[81]....
        /*0608*/ 	.word	0x00005430
        /*060c*/ 	.word	0x00000008
        /*0610*/ 	.word	0x000000a0
        /*0614*/ 	.short	0x010a
        /*0616*/ 	.byte	0xff
	.zero		1


	//   ....[82]....
        /*0618*/ 	.word	0x000055b0
        /*061c*/ 	.word	0x00000000
        /*0620*/ 	.word	0x00000000
        /*0624*/ 	.short	0x0101
        /*0626*/ 	.byte	0xff
	.zero		1


	//   ....[83]....
        /*0628*/ 	.word	0x00005ff0
        /*062c*/ 	.word	0x00000000
        /*0630*/ 	.word	0x00000070
        /*0634*/ 	.short	0x010a
        /*0636*/ 	.byte	0xff
	.zero		1


	//   ....[84]....
        /*0638*/ 	.word	0x00006010
        /*063c*/ 	.word	0x00000011
        /*0640*/ 	.word	0x000000c0
        /*0644*/ 	.short	0x010a
        /*0646*/ 	.byte	0xff
	.zero		1


	//   ....[85]....
        /*0648*/ 	.word	0x00006120
        /*064c*/ 	.word	0x00000000
        /*0650*/ 	.word	0x00000070
        /*0654*/ 	.short	0x010a
        /*0656*/ 	.byte	0xff
	.zero		1


	//   ....[86]....
        /*0658*/ 	.word	0x000062c0
        /*065c*/ 	.word	0x00000011
        /*0660*/ 	.word	0x000000c0
        /*0664*/ 	.short	0x010a
        /*0666*/ 	.byte	0xff
	.zero		1


	//   ....[87]....
        /*0668*/ 	.word	0x00006c60
        /*066c*/ 	.word	0x000000ff
        /*0670*/ 	.word	0x00000000
        /*0674*/ 	.short	0x0101
        /*0676*/ 	.byte	0x04
	.zero		1


	//   ....[88]....
        /*0678*/ 	.word	0x00006ff0
        /*067c*/ 	.word	0x00000000
        /*0680*/ 	.word	0x00000000
        /*0684*/ 	.short	0x0101
        /*0686*/ 	.byte	0xff
	.zero		1


	//   ....[89]....
        /*0688*/ 	.word	0x00007290
        /*068c*/ 	.word	0x00000000
        /*0690*/ 	.word	0x00000110
        /*0694*/ 	.short	0x010a
        /*0696*/ 	.byte	0xff
	.zero		1


	//   ....[90]....
        /*0698*/ 	.word	0x000072f0
        /*069c*/ 	.word	0x00000000
        /*06a0*/ 	.word	0x00000038
        /*06a4*/ 	.short	0x010a
        /*06a6*/ 	.byte	0xff
	.zero		1


	//   ....[91]....
        /*06a8*/ 	.word	0x00007350
        /*06ac*/ 	.word	0x00000000
        /*06b0*/ 	.word	0x00000038
        /*06b4*/ 	.short	0x010a
        /*06b6*/ 	.byte	0xff
	.zero		1


	//   ....[92]....
        /*06b8*/ 	.word	0x000073a0
        /*06bc*/ 	.word	0x00000003
        /*06c0*/ 	.word	0x000000a0
        /*06c4*/ 	.short	0x010a
        /*06c6*/ 	.byte	0xff
	.zero		1


	//   ....[93]....
        /*06c8*/ 	.word	0x00007400
        /*06cc*/ 	.word	0x00000000
        /*06d0*/ 	.word	0x00000000
        /*06d4*/ 	.short	0x010a
        /*06d6*/ 	.byte	0xff
	.zero		1


	//   ....[94]....
        /*06d8*/ 	.word	0x00007460
        /*06dc*/ 	.word	0x00000000
        /*06e0*/ 	.word	0x00000000
        /*06e4*/ 	.short	0x010a
        /*06e6*/ 	.byte	0xff
	.zero		1


	//   ....[95]....
        /*06e8*/ 	.word	0x000074c0
        /*06ec*/ 	.word	0x00000000
        /*06f0*/ 	.word	0x00000000
        /*06f4*/ 	.short	0x010a
        /*06f6*/ 	.byte	0xff
	.zero		1


	//   ....[96]....
        /*06f8*/ 	.word	0x00007520
        /*06fc*/ 	.word	0x00000000
        /*0700*/ 	.word	0x00000000
        /*0704*/ 	.short	0x010a
        /*0706*/ 	.byte	0xff
	.zero		1


	//   ....[97]....
        /*0708*/ 	.word	0x00007580
        /*070c*/ 	.word	0x00000000
        /*0710*/ 	.word	0x00000000
        /*0714*/ 	.short	0x010a
        /*0716*/ 	.byte	0xff
	.zero		1


	//   ....[98]....
        /*0718*/ 	.word	0x000075e0
        /*071c*/ 	.word	0x00000000
        /*0720*/ 	.word	0x00000000
        /*0724*/ 	.short	0x010a
        /*0726*/ 	.byte	0xff
	.zero		1


	//   ....[99]....
        /*0728*/ 	.word	0x00007630
        /*072c*/ 	.word	0x00000002
        /*0730*/ 	.word	0x00000100
        /*0734*/ 	.short	0x010a
        /*0736*/ 	.byte	0xff
	.zero		1


	//   ....[100]....
        /*0738*/ 	.word	0x00007690
        /*073c*/ 	.word	0x00000002
        /*0740*/ 	.word	0x000000b0
        /*0744*/ 	.short	0x010a
        /*0746*/ 	.byte	0xff
	.zero		1


	//   ....[101]....
        /*0748*/ 	.word	0x000076e0
        /*074c*/ 	.word	0x00000002
        /*0750*/ 	.word	0x000000a0
        /*0754*/ 	.short	0x010a
        /*0756*/ 	.byte	0xff
	.zero		1


	//   ....[102]....
        /*0758*/ 	.word	0x00007740
        /*075c*/ 	.word	0x00000000
        /*0760*/ 	.word	0x000000b0
        /*0764*/ 	.short	0x010a
        /*0766*/ 	.byte	0xff
	.zero		1


	//   ....[103]....
        /*0768*/ 	.word	0x00007790
        /*076c*/ 	.word	0x00000000
        /*0770*/ 	.word	0x000000a0
        /*0774*/ 	.short	0x010a
        /*0776*/ 	.byte	0xff
	.zero		1


	//   ....[104]....
        /*0778*/ 	.word	0x000077f0
        /*077c*/ 	.word	0x00000002
        /*0780*/ 	.word	0x000000e0
        /*0784*/ 	.short	0x010a
        /*0786*/ 	.byte	0xff
	.zero		1


	//   ....[105]....
        /*0788*/ 	.word	0x00007850
        /*078c*/ 	.word	0x00000000
        /*0790*/ 	.word	0x00000000
        /*0794*/ 	.short	0x010a
        /*0796*/ 	.byte	0xff
	.zero		1


	//   ....[106]....
        /*0798*/ 	.word	0x000078b0
        /*079c*/ 	.word	0x00000000
        /*07a0*/ 	.word	0x00000000
        /*07a4*/ 	.short	0x010a
        /*07a6*/ 	.byte	0xff
	.zero		1


	//   ....[107]....
        /*07a8*/ 	.word	0x00007910
        /*07ac*/ 	.word	0x00000000
        /*07b0*/ 	.word	0x00000000
        /*07b4*/ 	.short	0x010a
        /*07b6*/ 	.byte	0xff
	.zero		1


	//   ....[108]....
        /*07b8*/ 	.word	0x00007970
        /*07bc*/ 	.word	0x00000000
        /*07c0*/ 	.word	0x00000000
        /*07c4*/ 	.short	0x010a
        /*07c6*/ 	.byte	0xff
	.zero		1


	//   ....[109]....
        /*07c8*/ 	.word	0x000079d0
        /*07cc*/ 	.word	0x00000000
        /*07d0*/ 	.word	0x00000000
        /*07d4*/ 	.short	0x010a
        /*07d6*/ 	.byte	0xff
	.zero		1


	//   ....[110]....
        /*07d8*/ 	.word	0x00007a20
        /*07dc*/ 	.word	0x00000003
        /*07e0*/ 	.word	0x000000a0
        /*07e4*/ 	.short	0x010a
        /*07e6*/ 	.byte	0xff
	.zero		1


	//   ....[111]....
        /*07e8*/ 	.word	0x00007a80
        /*07ec*/ 	.word	0x00000000
        /*07f0*/ 	.word	0x00000098
        /*07f4*/ 	.short	0x010a
        /*07f6*/ 	.byte	0xff
	.zero		1


	//   ....[112]....
        /*07f8*/ 	.word	0x00007ae0
        /*07fc*/ 	.word	0x00000002
        /*0800*/ 	.word	0x00000080
        /*0804*/ 	.short	0x010a
        /*0806*/ 	.byte	0xff
	.zero		1


	//   ....[113]....
        /*0808*/ 	.word	0x00007b40
        /*080c*/ 	.word	0x00000000
        /*0810*/ 	.word	0x00000000
        /*0814*/ 	.short	0x010a
        /*0816*/ 	.byte	0xff
	.zero		1


	//   ....[114]....
        /*0818*/ 	.word	0x00007b90
        /*081c*/ 	.word	0x00000008
        /*0820*/ 	.word	0x000000a0
        /*0824*/ 	.short	0x010a
        /*0826*/ 	.byte	0xff
	.zero		1


	//   ....[115]....
        /*0828*/ 	.word	0x00007be0
        /*082c*/ 	.word	0x00000000
        /*0830*/ 	.word	0x00000070
        /*0834*/ 	.short	0x010a
        /*0836*/ 	.byte	0xff
	.zero		1


	//   ....[116]....
        /*0838*/ 	.word	0x00007c30
        /*083c*/ 	.word	0x00000011
        /*0840*/ 	.word	0x000000c0
        /*0844*/ 	.short	0x010a
        /*0846*/ 	.byte	0xff
	.zero		1


	//----- nvinfo : EIATTR_NUM_MBARRIERS
	.align		4
.L_47:
        /*0848*/ 	.byte	0x03, 0x38
        /*084a*/ 	.short	0x0024


	//----- nvinfo : EIATTR_EXIT_INSTR_OFFSETS
	.align		4
        /*084c*/ 	.byte	0x04, 0x1c
        /*084e*/ 	.short	(.L_49 - .L_48)


	//   ....[0]....
.L_48:
        /*0850*/ 	.word	0x00002c10


	//   ....[1]....
        /*0854*/ 	.word	0x00003100


	//   ....[2]....
        /*0858*/ 	.word	0x00003160


	//   ....[3]....
        /*085c*/ 	.word	0x00004280


	//   ....[4]....
        /*0860*/ 	.word	0x00005150


	//   ....[5]....
        /*0864*/ 	.word	0x00005190


	//   ....[6]....
        /*0868*/ 	.word	0x000071a0


	//   ....[7]....
        /*086c*/ 	.word	0x00007220


	//   ....[8]....
        /*0870*/ 	.word	0x00007250


	//   ....[9]....
        /*0874*/ 	.word	0x00007280


	//----- nvinfo : EIATTR_MAX_THREADS
	.align		4
.L_49:
        /*0878*/ 	.byte	0x04, 0x05
        /*087a*/ 	.short	(.L_51 - .L_50)
.L_50:
        /*087c*/ 	.word	0x00000100
        /*0880*/ 	.word	0x00000001
        /*0884*/ 	.word	0x00000001


	//----- nvinfo : EIATTR_CRS_STACK_SIZE
	.align		4
.L_51:
        /*0888*/ 	.byte	0x04, 0x1e
        /*088a*/ 	.short	(.L_53 - .L_52)
.L_52:
        /*088c*/ 	.word	0x00000000


	//----- nvinfo : EIATTR_CBANK_PARAM_SIZE
	.align		4
.L_53:
        /*0890*/ 	.byte	0x03, 0x19
        /*0892*/ 	.short	0x0800


	//----- nvinfo : EIATTR_PARAM_CBANK
	.align		4
        /*0894*/ 	.byte	0x04, 0x0a
        /*0896*/ 	.short	(.L_55 - .L_54)
	.align		4
.L_54:
        /*0898*/ 	.word	index@(.nv.constant0._ZN7cutlass13device_kernelINS_4gemm6kernel13GemmUniversalIN4cute5tupleIJiiiiEEENS1_10collective13CollectiveMmaINS1_35MainloopSm100TmaUmmaWarpSpecializedILi7ELi2ELi4ENS5_IJNS4_1CILi2EEENSA_ILi1EEESC_EEEEENS5_IJNSA_ILi64EEENSA_ILi48EEENSA_ILi128EEEEEENS_10bfloat16_tENS5_IJlSC_lEEESJ_SK_NS4_8TiledMMAINS4_8MMA_AtomIJNS4_20SM100_MMA_F16BF16_SSISJ_SJ_fLi64ELi48ELNS4_4UMMA5MajorE0ELSP_0ELNSO_7ScaleInE0ELSQ_0EEEEEENS4_6LayoutINS5_IJSC_SC_SC_EEENS5_IJNSA_ILi0EEESV_SV_EEEEENS5_IJNS4_10UnderscoreESY_SY_EEEEENS4_13SM90_TMA_LOADENS4_14ComposedLayoutINS4_7SwizzleILi3ELi4ELi3EEENS4_18smem_ptr_flag_bitsILi16EEENST_INS5_IJNSA_ILi8EEESF_EEENS5_IJSF_SC_EEEEEEEvNS4_8identityENS4_23SM90_TMA_LOAD_MULTICASTES1B_vS1C_EENS_8epilogue10collective18CollectiveEpilogueINS1F_23Sm100TmaWarpSpecializedILi2ELi1ELi24ELb1ELb0EEEJSI_NS5_IJNST_ISF_SC_EENST_ISG_SC_EEEEESJ_SK_SJ_SK_NS1F_6fusion15FusionCallbacksIS1J_NS1N_17LinearCombinationISJ_fSJ_fLNS_15FloatRoundStyleE2EEESI_S1M_JEEENS4_5SM1004TMEM4LOAD26SM100_TMEM_LOAD_16dp256b2xES11_NS12_INS13_ILi1ELi4ELi3EEES16_NST_INS5_IJS17_NSA_ILi16EEEEEENS5_IJS1Y_SC_EEEEEEENS4_17SM75_U32x4_LDSM_NENS4_14SM90_TMA_STOREES22_NS4_17SM90_U32x4_STSM_NENS4_39AutoVectorizingCopyWithAssumedAlignmentILi128EEEEEEvvEEEEvNT_6ParamsE)
        /*089c*/ 	.short	0x0380
        /*089e*/ 	.short	0x0800


	//----- nvinfo : EIATTR_SW_WAR
	.align		4
.L_55:
        /*08a0*/ 	.byte	0x04, 0x36
        /*08a2*/ 	.short	(.L_57 - .L_56)
.L_56:
        /*08a4*/ 	.word	0x00000008
.L_57:


//--------------------- .nv.callgraph             --------------------------
	.section	.nv.callgraph,"",@"SHT_CUDA_CALLGRAPH"
	.align	4
	.sectionentsize	8
	.align		4
        /*0000*/ 	.word	0x00000000
	.align		4
        /*0004*/ 	.word	0xffffffff
	.align		4
        /*0008*/ 	.word	index@(_ZN7cutlass13device_kernelINS_4gemm6kernel13GemmUniversalIN4cute5tupleIJiiiiEEENS1_10collective13CollectiveMmaINS1_35MainloopSm100TmaUmmaWarpSpecializedILi7ELi2ELi4ENS5_IJNS4_1CILi2EEENSA_ILi1EEESC_EEEEENS5_IJNSA_ILi64EEENSA_ILi48EEENSA_ILi128EEEEEENS_10bfloat16_tENS5_IJlSC_lEEESJ_SK_NS4_8TiledMMAINS4_8MMA_AtomIJNS4_20SM100_MMA_F16BF16_SSISJ_SJ_fLi64ELi48ELNS4_4UMMA5MajorE0ELSP_0ELNSO_7ScaleInE0ELSQ_0EEEEEENS4_6LayoutINS5_IJSC_SC_SC_EEENS5_IJNSA_ILi0EEESV_SV_EEEEENS5_IJNS4_10UnderscoreESY_SY_EEEEENS4_13SM90_TMA_LOADENS4_14ComposedLayoutINS4_7SwizzleILi3ELi4ELi3EEENS4_18smem_ptr_flag_bitsILi16EEENST_INS5_IJNSA_ILi8EEESF_EEENS5_IJSF_SC_EEEEEEEvNS4_8identityENS4_23SM90_TMA_LOAD_MULTICASTES1B_vS1C_EENS_8epilogue10collective18CollectiveEpilogueINS1F_23Sm100TmaWarpSpecializedILi2ELi1ELi24ELb1ELb0EEEJSI_NS5_IJNST_ISF_SC_EENST_ISG_SC_EEEEESJ_SK_SJ_SK_NS1F_6fusion15FusionCallbacksIS1J_NS1N_17LinearCombinationISJ_fSJ_fLNS_15FloatRoundStyleE2EEESI_S1M_JEEENS4_5SM1004TMEM4LOAD26SM100_TMEM_LOAD_16dp256b2xES11_NS12_INS13_ILi1ELi4ELi3EEES16_NST_INS5_IJS17_NSA_ILi16EEEEEENS5_IJS1Y_SC_EEEEEEENS4_17SM75_U32x4_LDSM_NENS4_14SM90_TMA_STOREES22_NS4_17SM90_U32x4_STSM_NENS4_39AutoVectorizingCopyWithAssumedAlignmentILi128EEEEEEvvEEEEvNT_6ParamsE)
	.align		4
        /*000c*/ 	.word	index@(__assertfail)
	.align		4
        /*0010*/ 	.word	0x00000000
	.align		4
        /*0014*/ 	.word	0xfffffffe
	.align		4
        /*0018*/ 	.word	0x00000000
	.align		4
        /*001c*/ 	.word	0xfffffffd
	.align		4
        /*0020*/ 	.word	0x00000000
	.align		4
        /*0024*/ 	.word	0xfffffffc


//--------------------- .nv.constant4             --------------------------
	.section	.nv.constant4,"a",@progbits
	.align	8
	.align		8
.nv.constant4:
        /*0000*/ 	.dword	__assertfail
	.align		8
        /*0008*/ 	.dword	__unnamed_1
	.align		8
        /*0010*/ 	.dword	__unnamed_2
	.align		8
        /*0018*/ 	.dword	_ZN39_INTERNAL_321bc794_4_k_cu_dd98e2cd_90664cuda3std3__45__cpo5beginE
	.align		8
        /*0020*/ 	.dword	_ZN39_INTERNAL_321bc794_4_k_cu_dd98e2cd_90664cuda3std3__45__cpo3endE
	.align		8
        /*0028*/ 	.dword	_ZN39_INTERNAL_321bc794_4_k_cu_dd98e2cd_90664cuda3std3__45__cpo6cbeginE
	.align		8
        /*0030*/ 	.dword	_ZN39_INTERNAL_321bc794_4_k_cu_dd98e2cd_90664cuda3std3__45__cpo4cendE
	.align		8
        /*0038*/ 	.dword	_ZN39_INTERNAL_321bc794_4_k_cu_dd98e2cd_90664cuda3std3__441_GLOBAL__N__321bc794_4_k_cu_dd98e2cd_90666ignoreE
	.align		8
        /*0040*/ 	.dword	_ZN39_INTERNAL_321bc794_4_k_cu_dd98e2cd_90664cuda3std3__419piecewise_constructE
	.align		8
        /*0048*/ 	.dword	_ZN39_INTERNAL_321bc794_4_k_cu_dd98e2cd_90664cuda3std3__48in_placeE
	.align		8
        /*0050*/ 	.dword	_ZN39_INTERNAL_321bc794_4_k_cu_dd98e2cd_90664cuda3std6ranges3__45__cpo4swapE
	.align		8
        /*0058*/ 	.dword	_ZN39_INTERNAL_321bc794_4_k_cu_dd98e2cd_90664cuda3std6ranges3__45__cpo9iter_moveE
	.align		8
        /*0060*/ 	.dword	_ZN39_INTERNAL_321bc794_4_k_cu_dd98e2cd_90664cute7productE
	.align		8
        /*0068*/ 	.dword	_ZN39_INTERNAL_321bc794_4_k_cu_dd98e2cd_90664cute1_E
	.align		8
        /*0070*/ 	.dword	$str$25
	.align		8
        /*0078*/ 	.dword	$str$26
	.align		8
        /*0080*/ 	.dword	$str$27
	.align		8
        /*0088*/ 	.dword	$str$28


//--------------------- .text._ZN7cutlass13device_kernelINS_4gemm6kernel13GemmUniversalIN4cute5tupleIJiiiiEEENS1_10collective13CollectiveMmaINS1_35MainloopSm100TmaUmmaWarpSpecializedILi7ELi2ELi4ENS5_IJNS4_1CILi2EEENSA_ILi1EEESC_EEEEENS5_IJNSA_ILi64EEENSA_ILi48EEENSA_ILi128EEEEEENS_10bfloat16_tENS5_IJlSC_lEEESJ_SK_NS4_8TiledMMAINS4_8MMA_AtomIJNS4_20SM100_MMA_F16BF16_SSISJ_SJ_fLi64ELi48ELNS4_4UMMA5MajorE0ELSP_0ELNSO_7ScaleInE0ELSQ_0EEEEEENS4_6LayoutINS5_IJSC_SC_SC_EEENS5_IJNSA_ILi0EEESV_SV_EEEEENS5_IJNS4_10UnderscoreESY_SY_EEEEENS4_13SM90_TMA_LOADENS4_14ComposedLayoutINS4_7SwizzleILi3ELi4ELi3EEENS4_18smem_ptr_flag_bitsILi16EEENST_INS5_IJNSA_ILi8EEESF_EEENS5_IJSF_SC_EEEEEEEvNS4_8identityENS4_23SM90_TMA_LOAD_MULTICASTES1B_vS1C_EENS_8epilogue10collective18CollectiveEpilogueINS1F_23Sm100TmaWarpSpecializedILi2ELi1ELi24ELb1ELb0EEEJSI_NS5_IJNST_ISF_SC_EENST_ISG_SC_EEEEESJ_SK_SJ_SK_NS1F_6fusion15FusionCallbacksIS1J_NS1N_17LinearCombinationISJ_fSJ_fLNS_15FloatRoundStyleE2EEESI_S1M_JEEENS4_5SM1004TMEM4LOAD26SM100_TMEM_LOAD_16dp256b2xES11_NS12_INS13_ILi1ELi4ELi3EEES16_NST_INS5_IJS17_NSA_ILi16EEEEEENS5_IJS1Y_SC_EEEEEEENS4_17SM75_U32x4_LDSM_NENS4_14SM90_TMA_STOREES22_NS4_17SM90_U32x4_STSM_NENS4_39AutoVectorizingCopyWithAssumedAlignmentILi128EEEEEEvvEEEEvNT_6ParamsE --------------------------
	.section	.text._ZN7cutlass13device_kernelINS_4gemm6kernel13GemmUniversalIN4cute5tupleIJiiiiEEENS1_10collective13CollectiveMmaINS1_35MainloopSm100TmaUmmaWarpSpecializedILi7ELi2ELi4ENS5_IJNS4_1CILi2EEENSA_ILi1EEESC_EEEEENS5_IJNSA_ILi64EEENSA_ILi48EEENSA_ILi128EEEEEENS_10bfloat16_tENS5_IJlSC_lEEESJ_SK_NS4_8TiledMMAINS4_8MMA_AtomIJNS4_20SM100_MMA_F16BF16_SSISJ_SJ_fLi64ELi48ELNS4_4UMMA5MajorE0ELSP_0ELNSO_7ScaleInE0ELSQ_0EEEEEENS4_6LayoutINS5_IJSC_SC_SC_EEENS5_IJNSA_ILi0EEESV_SV_EEEEENS5_IJNS4_10UnderscoreESY_SY_EEEEENS4_13SM90_TMA_LOADENS4_14ComposedLayoutINS4_7SwizzleILi3ELi4ELi3EEENS4_18smem_ptr_flag_bitsILi16EEENST_INS5_IJNSA_ILi8EEESF_EEENS5_IJSF_SC_EEEEEEEvNS4_8identityENS4_23SM90_TMA_LOAD_MULTICASTES1B_vS1C_EENS_8epilogue10collective18CollectiveEpilogueINS1F_23Sm100TmaWarpSpecializedILi2ELi1ELi24ELb1ELb0EEEJSI_NS5_IJNST_ISF_SC_EENST_ISG_SC_EEEEESJ_SK_SJ_SK_NS1F_6fusion15FusionCallbacksIS1J_NS1N_17LinearCombinationISJ_fSJ_fLNS_15FloatRoundStyleE2EEESI_S1M_JEEENS4_5SM1004TMEM4LOAD26SM100_TMEM_LOAD_16dp256b2xES11_NS12_INS13_ILi1ELi4ELi3EEES16_NST_INS5_IJS17_NSA_ILi16EEEEEENS5_IJS1Y_SC_EEEEEEENS4_17SM75_U32x4_LDSM_NENS4_14SM90_TMA_STOREES22_NS4_17SM90_U32x4_STSM_NENS4_39AutoVectorizingCopyWithAssumedAlignmentILi128EEEEEEvvEEEEvNT_6ParamsE,"ax",@progbits
	.align	128
.text._ZN7cutlass13device_kernelINS_4gemm6kernel13GemmUniversalIN4cute5tupleIJiiiiEEENS1_10collective13CollectiveMmaINS1_35MainloopSm100TmaUmmaWarpSpecializedILi7ELi2ELi4ENS5_IJNS4_1CILi2EEENSA_ILi1EEESC_EEEEENS5_IJNSA_ILi64EEENSA_ILi48EEENSA_ILi128EEEEEENS_10bfloat16_tENS5_IJlSC_lEEESJ_SK_NS4_8TiledMMAINS4_8MMA_AtomIJNS4_20SM100_MMA_F16BF16_SSISJ_SJ_fLi64ELi48ELNS4_4UMMA5MajorE0ELSP_0ELNSO_7ScaleInE0ELSQ_0EEEEEENS4_6LayoutINS5_IJSC_SC_SC_EEENS5_IJNSA_ILi0EEESV_SV_EEEEENS5_IJNS4_10UnderscoreESY_SY_EEEEENS4_13SM90_TMA_LOADENS4_14ComposedLayoutINS4_7SwizzleILi3ELi4ELi3EEENS4_18smem_ptr_flag_bitsILi16EEENST_INS5_IJNSA_ILi8EEESF_EEENS5_IJSF_SC_EEEEEEEvNS4_8identityENS4_23SM90_TMA_LOAD_MULTICASTES1B_vS1C_EENS_8epilogue10collective18CollectiveEpilogueINS1F_23Sm100TmaWarpSpecializedILi2ELi1ELi24ELb1ELb0EEEJSI_NS5_IJNST_ISF_SC_EENST_ISG_SC_EEEEESJ_SK_SJ_SK_NS1F_6fusion15FusionCallbacksIS1J_NS1N_17LinearCombinationISJ_fSJ_fLNS_15FloatRoundStyleE2EEESI_S1M_JEEENS4_5SM1004TMEM4LOAD26SM100_TMEM_LOAD_16dp256b2xES11_NS12_INS13_ILi1ELi4ELi3EEES16_NST_INS5_IJS17_NSA_ILi16EEEEEENS5_IJS1Y_SC_EEEEEEENS4_17SM75_U32x4_LDSM_NENS4_14SM90_TMA_STOREES22_NS4_17SM90_U32x4_STSM_NENS4_39AutoVectorizingCopyWithAssumedAlignmentILi128EEEEEEvvEEEEvNT_6ParamsE:
        .type           _ZN7cutlass13device_kernelINS_4gemm6kernel13GemmUniversalIN4cute5tupleIJiiiiEEENS1_10collective13CollectiveMmaINS1_35MainloopSm100TmaUmmaWarpSpecializedILi7ELi2ELi4ENS5_IJNS4_1CILi2EEENSA_ILi1EEESC_EEEEENS5_IJNSA_ILi64EEENSA_ILi48EEENSA_ILi128EEEEEENS_10bfloat16_tENS5_IJlSC_lEEESJ_SK_NS4_8TiledMMAINS4_8MMA_AtomIJNS4_20SM100_MMA_F16BF16_SSISJ_SJ_fLi64ELi48ELNS4_4UMMA5MajorE0ELSP_0ELNSO_7ScaleInE0ELSQ_0EEEEEENS4_6LayoutINS5_IJSC_SC_SC_EEENS5_IJNSA_ILi0EEESV_SV_EEEEENS5_IJNS4_10UnderscoreESY_SY_EEEEENS4_13SM90_TMA_LOADENS4_14ComposedLayoutINS4_7SwizzleILi3ELi4ELi3EEENS4_18smem_ptr_flag_bitsILi16EEENST_INS5_IJNSA_ILi8EEESF_EEENS5_IJSF_SC_EEEEEEEvNS4_8identityENS4_23SM90_TMA_LOAD_MULTICASTES1B_vS1C_EENS_8epilogue10collective18CollectiveEpilogueINS1F_23Sm100TmaWarpSpecializedILi2ELi1ELi24ELb1ELb0EEEJSI_NS5_IJNST_ISF_SC_EENST_ISG_SC_EEEEESJ_SK_SJ_SK_NS1F_6fusion15FusionCallbacksIS1J_NS1N_17LinearCombinationISJ_fSJ_fLNS_15FloatRoundStyleE2EEESI_S1M_JEEENS4_5SM1004TMEM4LOAD26SM100_TMEM_LOAD_16dp256b2xES11_NS12_INS13_ILi1ELi4ELi3EEES16_NST_INS5_IJS17_NSA_ILi16EEEEEENS5_IJS1Y_SC_EEEEEEENS4_17SM75_U32x4_LDSM_NENS4_14SM90_TMA_STOREES22_NS4_17SM90_U32x4_STSM_NENS4_39AutoVectorizingCopyWithAssumedAlignmentILi128EEEEEEvvEEEEvNT_6ParamsE,@function
        .size           _ZN7cutlass13device_kernelINS_4gemm6kernel13GemmUniversalIN4cute5tupleIJiiiiEEENS1_10collective13CollectiveMmaINS1_35MainloopSm100TmaUmmaWarpSpecializedILi7ELi2ELi4ENS5_IJNS4_1CILi2EEENSA_ILi1EEESC_EEEEENS5_IJNSA_ILi64EEENSA_ILi48EEENSA_ILi128EEEEEENS_10bfloat16_tENS5_IJlSC_lEEESJ_SK_NS4_8TiledMMAINS4_8MMA_AtomIJNS4_20SM100_MMA_F16BF16_SSISJ_SJ_fLi64ELi48ELNS4_4UMMA5MajorE0ELSP_0ELNSO_7ScaleInE0ELSQ_0EEEEEENS4_6LayoutINS5_IJSC_SC_SC_EEENS5_IJNSA_ILi0EEESV_SV_EEEEENS5_IJNS4_10UnderscoreESY_SY_EEEEENS4_13SM90_TMA_LOADENS4_14ComposedLayoutINS4_7SwizzleILi3ELi4ELi3EEENS4_18smem_ptr_flag_bitsILi16EEENST_INS5_IJNSA_ILi8EEESF_EEENS5_IJSF_SC_EEEEEEEvNS4_8identityENS4_23SM90_TMA_LOAD_MULTICASTES1B_vS1C_EENS_8epilogue10collective18CollectiveEpilogueINS1F_23Sm100TmaWarpSpecializedILi2ELi1ELi24ELb1ELb0EEEJSI_NS5_IJNST_ISF_SC_EENST_ISG_SC_EEEEESJ_SK_SJ_SK_NS1F_6fusion15FusionCallbacksIS1J_NS1N_17LinearCombinationISJ_fSJ_fLNS_15FloatRoundStyleE2EEESI_S1M_JEEENS4_5SM1004TMEM4LOAD26SM100_TMEM_LOAD_16dp256b2xES11_NS12_INS13_ILi1ELi4ELi3EEES16_NST_INS5_IJS17_NSA_ILi16EEEEEENS5_IJS1Y_SC_EEEEEEENS4_17SM75_U32x4_LDSM_NENS4_14SM90_TMA_STOREES22_NS4_17SM90_U32x4_STSM_NENS4_39AutoVectorizingCopyWithAssumedAlignmentILi128EEEEEEvvEEEEvNT_6ParamsE,(.L_x_155 - _ZN7cutlass13device_kernelINS_4gemm6kernel13GemmUniversalIN4cute5tupleIJiiiiEEENS1_10collective13CollectiveMmaINS1_35MainloopSm100TmaUmmaWarpSpecializedILi7ELi2ELi4ENS5_IJNS4_1CILi2EEENSA_ILi1EEESC_EEEEENS5_IJNSA_ILi64EEENSA_ILi48EEENSA_ILi128EEEEEENS_10bfloat16_tENS5_IJlSC_lEEESJ_SK_NS4_8TiledMMAINS4_8MMA_AtomIJNS4_20SM100_MMA_F16BF16_SSISJ_SJ_fLi64ELi48ELNS4_4UMMA5MajorE0ELSP_0ELNSO_7ScaleInE0ELSQ_0EEEEEENS4_6LayoutINS5_IJSC_SC_SC_EEENS5_IJNSA_ILi0EEESV_SV_EEEEENS5_IJNS4_10UnderscoreESY_SY_EEEEENS4_13SM90_TMA_LOADENS4_14ComposedLayoutINS4_7SwizzleILi3ELi4ELi3EEENS4_18smem_ptr_flag_bitsILi16EEENST_INS5_IJNSA_ILi8EEESF_EEENS5_IJSF_SC_EEEEEEEvNS4_8identityENS4_23SM90_TMA_LOAD_MULTICASTES1B_vS1C_EENS_8epilogue10collective18CollectiveEpilogueINS1F_23Sm100TmaWarpSpecializedILi2ELi1ELi24ELb1ELb0EEEJSI_NS5_IJNST_ISF_SC_EENST_ISG_SC_EEEEESJ_SK_SJ_SK_NS1F_6fusion15FusionCallbacksIS1J_NS1N_17LinearCombinationISJ_fSJ_fLNS_15FloatRoundStyleE2EEESI_S1M_JEEENS4_5SM1004TMEM4LOAD26SM100_TMEM_LOAD_16dp256b2xES11_NS12_INS13_ILi1ELi4ELi3EEES16_NST_INS5_IJS17_NSA_ILi16EEEEEENS5_IJS1Y_SC_EEEEEEENS4_17SM75_U32x4_LDSM_NENS4_14SM90_TMA_STOREES22_NS4_17SM90_U32x4_STSM_NENS4_39AutoVectorizingCopyWithAssumedAlignmentILi128EEEEEEvvEEEEvNT_6ParamsE)
        .other          _ZN7cutlass13device_kernelINS_4gemm6kernel13GemmUniversalIN4cute5tupleIJiiiiEEENS1_10collective13CollectiveMmaINS1_35MainloopSm100TmaUmmaWarpSpecializedILi7ELi2ELi4ENS5_IJNS4_1CILi2EEENSA_ILi1EEESC_EEEEENS5_IJNSA_ILi64EEENSA_ILi48EEENSA_ILi128EEEEEENS_10bfloat16_tENS5_IJlSC_lEEESJ_SK_NS4_8TiledMMAINS4_8MMA_AtomIJNS4_20SM100_MMA_F16BF16_SSISJ_SJ_fLi64ELi48ELNS4_4UMMA5MajorE0ELSP_0ELNSO_7ScaleInE0ELSQ_0EEEEEENS4_6LayoutINS5_IJSC_SC_SC_EEENS5_IJNSA_ILi0EEESV_SV_EEEEENS5_IJNS4_10UnderscoreESY_SY_EEEEENS4_13SM90_TMA_LOADENS4_14ComposedLayoutINS4_7SwizzleILi3ELi4ELi3EEENS4_18smem_ptr_flag_bitsILi16EEENST_INS5_IJNSA_ILi8EEESF_EEENS5_IJSF_SC_EEEEEEEvNS4_8identityENS4_23SM90_TMA_LOAD_MULTICASTES1B_vS1C_EENS_8epilogue10collective18CollectiveEpilogueINS1F_23Sm100TmaWarpSpecializedILi2ELi1ELi24ELb1ELb0EEEJSI_NS5_IJNST_ISF_SC_EENST_ISG_SC_EEEEESJ_SK_SJ_SK_NS1F_6fusion15FusionCallbacksIS1J_NS1N_17LinearCombinationISJ_fSJ_fLNS_15FloatRoundStyleE2EEESI_S1M_JEEENS4_5SM1004TMEM4LOAD26SM100_TMEM_LOAD_16dp256b2xES11_NS12_INS13_ILi1ELi4ELi3EEES16_NST_INS5_IJS17_NSA_ILi16EEEEEENS5_IJS1Y_SC_EEEEEEENS4_17SM75_U32x4_LDSM_NENS4_14SM90_TMA_STOREES22_NS4_17SM90_U32x4_STSM_NENS4_39AutoVectorizingCopyWithAssumedAlignmentILi128EEEEEEvvEEEEvNT_6ParamsE,@"STO_CUDA_ENTRY STV_DEFAULT"
_ZN7cutlass13device_kernelINS_4gemm6kernel13GemmUniversalIN4cute5tupleIJiiiiEEENS1_10collective13CollectiveMmaINS1_35MainloopSm100TmaUmmaWarpSpecializedILi7ELi2ELi4ENS5_IJNS4_1CILi2EEENSA_ILi1EEESC_EEEEENS5_IJNSA_ILi64EEENSA_ILi48EEENSA_ILi128EEEEEENS_10bfloat16_tENS5_IJlSC_lEEESJ_SK_NS4_8TiledMMAINS4_8MMA_AtomIJNS4_20SM100_MMA_F16BF16_SSISJ_SJ_fLi64ELi48ELNS4_4UMMA5MajorE0ELSP_0ELNSO_7ScaleInE0ELSQ_0EEEEEENS4_6LayoutINS5_IJSC_SC_SC_EEENS5_IJNSA_ILi0EEESV_SV_EEEEENS5_IJNS4_10UnderscoreESY_SY_EEEEENS4_13SM90_TMA_LOADENS4_14ComposedLayoutINS4_7SwizzleILi3ELi4ELi3EEENS4_18smem_ptr_flag_bitsILi16EEENST_INS5_IJNSA_ILi8EEESF_EEENS5_IJSF_SC_EEEEEEEvNS4_8identityENS4_23SM90_TMA_LOAD_MULTICASTES1B_vS1C_EENS_8epilogue10collective18CollectiveEpilogueINS1F_23Sm100TmaWarpSpecializedILi2ELi1ELi24ELb1ELb0EEEJSI_NS5_IJNST_ISF_SC_EENST_ISG_SC_EEEEESJ_SK_SJ_SK_NS1F_6fusion15FusionCallbacksIS1J_NS1N_17LinearCombinationISJ_fSJ_fLNS_15FloatRoundStyleE2EEESI_S1M_JEEENS4_5SM1004TMEM4LOAD26SM100_TMEM_LOAD_16dp256b2xES11_NS12_INS13_ILi1ELi4ELi3EEES16_NST_INS5_IJS17_NSA_ILi16EEEEEENS5_IJS1Y_SC_EEEEEEENS4_17SM75_U32x4_LDSM_NENS4_14SM90_TMA_STOREES22_NS4_17SM90_U32x4_STSM_NENS4_39AutoVectorizingCopyWithAssumedAlignmentILi128EEEEEEvvEEEEvNT_6ParamsE:
[----:B------:R-:W1:Y:S01]  /*0000*/  LDC R1, c[0x0][0x37c] ;  /* 0x0000df00ff017b82 */ /* 0x000e620000000800 */
[----:B------:R-:W2:Y:S01]  /*0010*/  S2R R72, SR_TID.X ;  /* 0x0000000000487919 */ /* 0x000ea20000002100 */
[----:B------:R-:W3:Y:S01]  /*0020*/  LDCU.64 UR8, c[0x0][0x890] ;  /* 0x00011200ff0877ac */ /* 0x000ee20008000a00 */
[----:B------:R-:W-:Y:S02]  /*0030*/  PRMT R65, RZ, 0x7610, R65 ;  /* 0x00007610ff417816 */ /* 0x000fe40000000041 */
[----:B------:R-:W-:Y:S01]  /*0040*/  ELECT P3, URZ, PT ;  /* 0x0000000000ff782f */ /* 0x000fe20003860000 */
[----:B---3--:R-:W-:-:S04]  /*0050*/  UISETP.NE.U32.AND UP0, UPT, UR8, URZ, UPT ;  /* 0x000000ff0800728c */ /* 0x008fc8000bf05070 */
[----:B------:R-:W-:Y:S01]  /*0060*/  UISETP.NE.AND.EX UP0, UPT, UR9, URZ, UPT, UP0 ;  /* 0x000000ff0900728c */ /* 0x000fe2000bf05300 */
[----:B--2---:R-:W-:-:S05]  /*0070*/  SHF.R.U32.HI R66, RZ, 0x5, R72 ;  /* 0x00000005ff427819 */ /* 0x004fca0000011648 */
[----:B------:R-:W2:Y:S02]  /*0080*/  SHFL.IDX PT, R0, R66, RZ, 0x1f ;  /* 0x00001fff42007589 */ /* 0x000ea400000e0000 */
[----:B--2---:R-:W-:Y:S01]  /*0090*/  R2UR UR18, R0 ;  /* 0x00000000001272ca */ /* 0x004fe200000e0000 */
[----:B-1----:R-:W-:-:S14]  /*00a0*/  BRA.U UP0, `(.L_x_0) ;  /* 0x0000000100307547 */ /* 0x002fdc000b800000 */
[----:B------:R-:W1:Y:S02]  /*00b0*/  LDCU.64 UR4, c[0x0][0x888] ;  /* 0x00011100ff0477ac */ /* 0x000e640008000a00 */
[----:B-1----:R-:W-:-:S04]  /*00c0*/  UISETP.NE.U32.AND UP0, UPT, UR4, URZ, UPT ;  /* 0x000000ff0400728c */ /* 0x002fc8000bf05070 */
[----:B------:R-:W-:-:S09]  /*00d0*/  UISETP.NE.AND.EX UP0, UPT, UR5, URZ, UPT, UP0 ;  /* 0x000000ff0500728c */ /* 0x000fd2000bf05300 */
[----:B------:R-:W-:Y:S05]  /*00e0*/  BRA.U !UP0, `(.L_x_1) ;  /* 0x0000000108147547 */ /* 0x000fea000b800000 */
[----:B------:R-:W1:Y:S01]  /*00f0*/  LDC.64 R42, c[0x0][0x888] ;  /* 0x00022200ff2a7b82 */ /* 0x000e620000000a00 */
[----:B------:R-:W1:Y:S02]  /*0100*/  LDCU.64 UR4, c[0x0][0x358] ;  /* 0x00006b00ff0477ac */ /* 0x000e640008000a00 */
[----:B-1----:R1:W5:Y:S01]  /*0110*/  LDG.E R42, desc[UR4][R42.64] ;  /* 0x000000042a2a7981 */ /* 0x002362000c1e1900 */
[----:B------:R-:W-:Y:S01]  /*0120*/  HFMA2 R65, -RZ, RZ, 0, 5.9604644775390625e-08 ;  /* 0x00000001ff417431 */ /* 0x000fe200000001ff */
[----:B------:R-:W-:Y:S05]  /*0130*/  BRA `(.L_x_0) ;  /* 0x00000000000c7947 */ /* 0x000fea0003800000 */
.L_x_1:
[----:B------:R-:W1:Y:S01]  /*0140*/  LDCU UR4, c[0x0][0x880] ;  /* 0x00011000ff0477ac */ /* 0x000e620008000800 */
[----:B------:R-:W-:Y:S01]  /*0150*/  HFMA2 R65, -RZ, RZ, 0, 5.9604644775390625e-08 ;  /* 0x00000001ff417431 */ /* 0x000fe200000001ff */
[----:B-1----:R-:W-:-:S07]  /*0160*/  MOV R42, UR4 ;  /* 0x00000004002a7c02 */ /* 0x002fce0008000f00 */
.L_x_0:
[----:B------:R-:W2:Y:S02]  /*0170*/  LDCU.64 UR4, c[0x0][0x8b0] ;  /* 0x00011600ff0477ac */ /* 0x000ea40008000a00 */
[----:B--2---:R-:W-:-:S04]  /*0180*/  UISETP.NE.U32.AND UP0, UPT, UR4, URZ, UPT ;  /* 0x000000ff0400728c */ /* 0x004fc8000bf05070 */
[----:B------:R-:W-:-:S09]  /*0190*/  UISETP.NE.AND.EX UP0, UPT, UR5, URZ, UPT, UP0 ;  /* 0x000000ff0500728c */ /* 0x000fd2000bf05300 */
[----:B------:R-:W-:Y:S05]  /*01a0*/  BRA.U UP0, `(.L_x_2) ;  /* 0x0000000100287547 */ /* 0x000fea000b800000 */
[----:B------:R-:W2:Y:S02]  /*01b0*/  LDCU.64 UR4, c[0x0][0x8a8] ;  /* 0x00011500ff0477ac */ /* 0x000ea40008000a00 */
[----:B--2---:R-:W-:-:S04]  /*01c0*/  UISETP.NE.U32.AND UP0, UPT, UR4, URZ, UPT ;  /* 0x000000ff0400728c */ /* 0x004fc8000bf05070 */
[----:B------:R-:W-:-:S09]  /*01d0*/  UISETP.NE.AND.EX UP0, UPT, UR5, URZ, UPT, UP0 ;  /* 0x000000ff0500728c */ /* 0x000fd2000bf05300 */
[----:B------:R-:W-:Y:S05]  /*01e0*/  BRA.U !UP0, `(.L_x_3) ;  /* 0x0000000108107547 */ /* 0x000fea000b800000 */
[----:B------:R-:W2:Y:S01]  /*01f0*/  LDC.64 R2, c[0x0][0x8a8] ;  /* 0x00022a00ff027b82 */ /* 0x000ea20000000a00 */
[----:B------:R-:W2:Y:S02]  /*0200*/  LDCU.64 UR4, c[0x0][0x358] ;  /* 0x00006b00ff0477ac */ /* 0x000ea40008000a00 */
[----:B--2---:R2:W5:Y:S01]  /*0210*/  LDG.E R41, desc[UR4][R2.64] ;  /* 0x0000000402297981 */ /* 0x004562000c1e1900 */
[----:B------:R-:W-:Y:S05]  /*0220*/  BRA `(.L_x_2) ;  /* 0x0000000000087947 */ /* 0x000fea0003800000 */
.L_x_3:
[----:B------:R-:W2:Y:S02]  /*0230*/  LDCU UR4, c[0x0][0x8a0] ;  /* 0x00011400ff0477ac */ /* 0x000ea40008000800 */
[----:B--2---:R-:W-:Y:S02]  /*0240*/  MOV R41, UR4 ;  /* 0x0000000400297c02 */ /* 0x004fe40008000f00 */
.L_x_2:
[----:B------:R-:W-:Y:S01]  /*0250*/  IMAD.U32 R0, RZ, RZ, UR18 ;  /* 0x00000012ff007e24 */ /* 0x000fe2000f8e00ff */
[----:B------:R-:W-:Y:S04]  /*0260*/  BSSY.RECONVERGENT B0, `(.L_x_4) ;  /* 0x000000c000007945 */ /* 0x000fe80003800200 */
[C---:B------:R-:W-:Y:S02]  /*0270*/  ISETP.NE.OR P1, PT, R0.reuse, 0x1, !P3 ;  /* 0x000000010000780c */ /* 0x040fe40005f25670 */
[----:B------:R-:W-:-:S11]  /*0280*/  ISETP.NE.OR P0, PT, R0, 0x3, !P3 ;  /* 0x000000030000780c */ /* 0x000fd60005f05670 */
[----:B------:R-:W-:Y:S05]  /*0290*/  @P1 BRA `(.L_x_5) ;  /* 0x0000000000201947 */ /* 0x000fea0003800000 */
[----:B------:R-:W3:Y:S02]  /*02a0*/  LDCU.64 UR4, c[0x0][0x348] ;  /* 0x00006900ff0477ac */ /* 0x000ee40008000a00 */
[----:B---3--:R-:W-:Y:S02]  /*02b0*/  UIADD3 UR6, UP1, UPT, UR4, 0x80, URZ ;  /* 0x0000008004067890 */ /* 0x008fe4000ff3e0ff */
[----:B------:R-:W-:Y:S02]  /*02c0*/  UIADD3 UR4, UP0, UPT, UR4, 0x180, URZ ;  /* 0x0000018004047890 */ /* 0x000fe4000ff1e0ff */
[----:B------:R-:W-:Y:S02]  /*02d0*/  UIADD3.X UR7, UPT, UPT, URZ, UR5, URZ, UP1, !UPT ;  /* 0x00000005ff077290 */ /* 0x000fe40008ffe4ff */
[----:B------:R-:W-:-:S07]  /*02e0*/  UIADD3.X UR5, UPT, UPT, URZ, UR5, URZ, UP0, !UPT ;  /* 0x00000005ff057290 */ /* 0x000fce00087fe4ff */
[----:B------:R3:W-:Y:S02]  /*02f0*/  UTMACCTL.PF [UR6] ;  /* 0x00000000060079b9 */ /* 0x0007e40008040000 */
[----:B------:R3:W-:Y:S02]  /*0300*/  UTMACCTL.PF [UR4] ;  /* 0x00000000040079b9 */ /* 0x0007e40008040000 */
[----:B---3--:R-:W-:Y:S01]  /*0310*/  NOP ;  /* 0x0000000000007918 */ /* 0x008fe20000000000 */
.L_x_5:
[----:B------:R-:W-:Y:S05]  /*0320*/  BSYNC.RECONVERGENT B0 ;  /* 0x0000000000007941 */ /* 0x000fea0003800200 */
.L_x_4:
[----:B------:R-:W-:Y:S04]  /*0330*/  BSSY.RECONVERGENT B0, `(.L_x_6) ;  /* 0x000000a000007945 */ /* 0x000fe80003800200 */
        /* <DEDUP_REMOVED lines=9> */
.L_x_7:
[----:B------:R-:W-:Y:S05]  /*03d0*/  BSYNC.RECONVERGENT B0 ;  /* 0x0000000000007941 */ /* 0x000fea0003800200 */
.L_x_6:
[----:B------:R-:W3:Y:S01]  /*03e0*/  LDCU.64 UR4, c[0x0][0x888] ;  /* 0x00011100ff0477ac */ /* 0x000ee20008000a00 */
[----:B------:R-:W-:Y:S02]  /*03f0*/  UISETP.EQ.U32.AND UP2, UPT, UR8, URZ, UPT ;  /* 0x000000ff0800728c */ /* 0x000fe4000bf42070 */
[----:B------:R-:W-:Y:S02]  /*0400*/  UPLOP3.LUT UP3, UPT, UPT, UPT, UPT, 0x80, 0x8 ;  /* 0x000000000008789c */ /* 0x000fe40003f6f070 */
[----:B---3--:R-:W-:-:S04]  /*0410*/  UISETP.NE.U32.AND UP0, UPT, UR4, URZ, UPT ;  /* 0x000000ff0400728c */ /* 0x008fc8000bf05070 */
[----:B------:R-:W-:-:S04]  /*0420*/  UISETP.NE.AND.EX UP1, UPT, UR5, URZ, UPT, UP0 ;  /* 0x000000ff0500728c */ /* 0x000fc8000bf25300 */
[----:B------:R-:W-:-:S04]  /*0430*/  UISETP.EQ.OR.EX UP4, UPT, UR9, URZ, !UP1, UP2 ;  /* 0x000000ff0900728c */ /* 0x000fc8000cf82720 */
[----:B------:R-:W-:-:S05]  /*0440*/  UP2UR UR63, UPR, URZ, 0x10 ;  /* 0x00000010ff3f7883 */ /* 0x000fca0008000000 */
[----:B------:R-:W-:Y:S07]  /*0450*/  BRA.U !UP4, `(.L_x_8) ;  /* 0x000000010c207547 */ /* 0x000fee000b800000 */
[----:B------:R-:W-:Y:S01]  /*0460*/  UISETP.NE.U32.AND UP2, UPT, UR8, URZ, UPT ;  /* 0x000000ff0800728c */ /* 0x000fe2000bf45070 */
[----:B-----5:R-:W-:Y:S01]  /*0470*/  FSETP.NEU.AND P0, PT, R42, RZ, PT ;  /* 0x000000ff2a00720b */ /* 0x020fe20003f0d000 */
[----:B------:R-:W-:Y:S02]  /*0480*/  USEL UR4, URZ, 0xffffffff, UP1 ;  /* 0xffffffffff047887 */ /* 0x000fe40008800000 */
[----:B------:R-:W-:-:S10]  /*0490*/  UISETP.NE.AND.EX UP2, UPT, UR9, URZ, UPT, UP2 ;  /* 0x000000ff0900728c */ /* 0x000fd4000bf45320 */
[----:B------:R-:W-:Y:S01]  /*04a0*/  VOTEU.ANY UP0, P0 ;  /* 0x0000000000ff7886 */ /* 0x000fe20000000100 */
[----:B------:R-:W-:-:S04]  /*04b0*/  @!UP2 USEL UR4, URZ, 0xffffffff, UP0 ;  /* 0xffffffffff04a887 */ /* 0x000fc80008000000 */
[----:B------:R-:W-:-:S04]  /*04c0*/  ULOP3.LUT UR4, UR4, 0x1, URZ, 0xc0, !UPT ;  /* 0x0000000104047892 */ /* 0x000fc8000f8ec0ff */
[----:B------:R-:W-:-:S11]  /*04d0*/  UISETP.NE.U32.AND UP3, UPT, UR4, 0x1, UPT ;  /* 0x000000010400788c */ /* 0x000fd6000bf65070 */
.L_x_8:
[----:B--2---:R-:W2:Y:S01]  /*04e0*/  SHFL.IDX PT, R2, R66, RZ, 0x1f ;  /* 0x00001fff42027589 */ /* 0x004ea200000e0000 */
[----:B------:R-:W-:Y:S01]  /*04f0*/  UISETP.NE.AND UP5, UPT, UR18, 0x2, UPT ;  /* 0x000000021200788c */ /* 0x000fe2000bfa5270 */
[----:B--2---:R-:W-:-:S13]  /*0500*/  ISETP.NE.AND P0, PT, R2, RZ, PT ;  /* 0x000000ff0200720c */ /* 0x004fda0003f05270 */
[----:B------:R-:W-:Y:S05]  /*0510*/  @P0 BRA `(.L_x_9) ;  /* 0x0000000000700947 */ /* 0x000fea0003800000 */
[----:B------:R-:W2:Y:S01]  /*0520*/  S2UR UR4, SR_CgaCtaId ;  /* 0x00000000000479c3 */ /* 0x000ea20000008800 */
[----:B------:R-:W-:Y:S01]  /*0530*/  UMOV UR5, 0x400 ;  /* 0x0000040000057882 */ /* 0x000fe20000000000 */
[----:B------:R-:W-:Y:S01]  /*0540*/  UMOV UR8, 0x1 ;  /* 0x0000000100087882 */ /* 0x000fe20000000000 */
[----:B------:R-:W-:Y:S01]  /*0550*/  UMOV UR6, 0x2 ;  /* 0x0000000200067882 */ /* 0x000fe20000000000 */
[----:B------:R-:W-:-:S04]  /*0560*/  UIADD3 UR8, UPT, UPT, -UR8, 0x100000, URZ ;  /* 0x0010000008087890 */ /* 0x000fc8000fffe1ff */
[----:B------:R-:W-:Y:S02]  /*0570*/  USHF.L.U32 UR9, UR8, 0xb, URZ ;  /* 0x0000000b08097899 */ /* 0x000fe400080006ff */
[----:B------:R-:W-:Y:S02]  /*0580*/  USHF.L.U32 UR8, UR8, 0x1, URZ ;  /* 0x0000000108087899 */ /* 0x000fe400080006ff */
[----:B------:R-:W-:-:S04]  /*0590*/  UIADD3 UR6, UPT, UPT, -UR6, 0x100000, URZ ;  /* 0x0010000006067890 */ /* 0x000fc8000fffe1ff */
[----:B------:R-:W-:Y:S02]  /*05a0*/  USHF.L.U32 UR7, UR6, 0xb, URZ ;  /* 0x0000000b06077899 */ /* 0x000fe400080006ff */
[----:B------:R-:W-:Y:S01]  /*05b0*/  USHF.L.U32 UR6, UR6, 0x1, URZ ;  /* 0x0000000106067899 */ /* 0x000fe200080006ff */
[----:B------:R-:W-:Y:S01]  /*05c0*/  ELECT P0, URZ, PT ;  /* 0x0000000000ff782f */ /* 0x000fe20003800000 */
[----:B--2---:R-:W-:Y:S01]  /*05d0*/  ULEA UR4, UR4, UR5, 0x18 ;  /* 0x0000000504047291 */ /* 0x004fe2000f8ec0ff */
[----:B------:R-:W2:Y:S11]  /*05e0*/  FENCE.VIEW.ASYNC.S ;  /* 0x00000000000073c6 */ /* 0x000eb60000000000 */
[----:B--2---:R2:W3:Y:S01]  /*05f0*/  SYNCS.EXCH.64 URZ, [UR4], UR8 ;  /* 0x0000000804ff75b2 */ /* 0x0044e20008000100 */
[----:B------:R2:W4:Y:S01]  /*0600*/  SYNCS.EXCH.64 URZ, [UR4+0x38], UR6 ;  /* 0x0000380604ff75b2 */ /* 0x0005220008000100 */
[----:B------:R2:W1:Y:S01]  /*0610*/  SYNCS.EXCH.64 URZ, [UR4+0x8], UR8 ;  /* 0x0000080804ff75b2 */ /* 0x0004620008000100 */
        /* <DEDUP_REMOVED lines=10> */
[----:B------:R2:W1:Y:S02]  /*06c0*/  SYNCS.EXCH.64 URZ, [UR4+0x68], UR6 ;  /* 0x0000680604ff75b2 */ /* 0x0004640008000100 */
[----:B--2---:R-:W-:Y:S01]  /*06d0*/  NOP ;  /* 0x0000000000007918 */ /* 0x004fe20000000000 */
.L_x_9:
[----:B------:R-:W2:Y:S01]  /*06e0*/  SHFL.IDX PT, R2, R66, RZ, 0x1f ;  /* 0x00001fff42027589 */ /* 0x000ea200000e0000 */
[----:B------:R-:W-:Y:S01]  /*06f0*/  NOP ;  /* 0x0000000000007918 */ /* 0x000fe20000000000 */
[----:B--2---:R-:W-:-:S13]  /*0700*/  ISETP.NE.AND P0, PT, R2, 0x1, PT ;  /* 0x000000010200780c */ /* 0x004fda0003f05270 */
        /* <DEDUP_REMOVED lines=14> */
[----:B--2---:R2:W1:Y:S01]  /*07f0*/  SYNCS.EXCH.64 URZ, [UR4+0x70], UR8 ;  /* 0x0000700804ff75b2 */ /* 0x0044620008000100 */
[----:B------:R2:W1:Y:S01]  /*0800*/  SYNCS.EXCH.64 URZ, [UR4+0x80], UR6 ;  /* 0x0000800604ff75b2 */ /* 0x0004620008000100 */
[----:B------:R2:W1:Y:S01]  /*0810*/  SYNCS.EXCH.64 URZ, [UR4+0x78], UR8 ;  /* 0x0000780804ff75b2 */ /* 0x0004620008000100 */
[----:B------:R2:W1:Y:S01]  /*0820*/  SYNCS.EXCH.64 URZ, [UR4+0x88], UR6 ;  /* 0x0000880604ff75b2 */ /* 0x0004620008000100 */
[----:B------:R-:W-:Y:S01]  /*0830*/  NOP ;  /* 0x0000000000007918 */ /* 0x000fe20000000000 */
.L_x_10:
[----:B------:R-:W3:Y:S01]  /*0840*/  SHFL.IDX PT, R2, R66, RZ, 0x1f ;  /* 0x00001fff42027589 */ /* 0x000ee200000e0000 */
[----:B------:R-:W-:Y:S01]  /*0850*/  NOP ;  /* 0x0000000000007918 */ /* 0x000fe20000000000 */
[----:B---3--:R-:W-:-:S13]  /*0860*/  ISETP.NE.AND P0, PT, R2, 0x3, PT ;  /* 0x000000030200780c */ /* 0x008fda0003f05270 */
[----:B------:R-:W-:Y:S05]  /*0870*/  @P0 BRA `(.L_x_11) ;  /* 0x0000000000300947 */ /* 0x000fea0003800000 */
[----:B--2---:R-:W2:Y:S01]  /*0880*/  S2UR UR4, SR_CgaCtaId ;  /* 0x00000000000479c3 */ /* 0x004ea20000008800 */
[----:B------:R-:W-:Y:S01]  /*0890*/  UMOV UR6, 0x400 ;  /* 0x0000040000067882 */ /* 0x000fe20000000000 */
[----:B------:R-:W-:Y:S01]  /*08a0*/  UMOV UR5, 0x20 ;  /* 0x0000002000057882 */ /* 0x000fe20000000000 */
[----:B------:R-:W-:Y:S01]  /*08b0*/  ELECT P0, URZ, PT ;  /* 0x0000000000ff782f */ /* 0x000fe20003800000 */
[----:B--2---:R-:W-:Y:S02]  /*08c0*/  ULEA UR6, UR4, UR6, 0x18 ;  /* 0x0000000604067291 */ /* 0x004fe4000f8ec0ff */
[----:B------:R-:W-:-:S04]  /*08d0*/  UIADD3 UR4, UPT, UPT, -UR5, 0x100000, URZ ;  /* 0x0010000005047890 */ /* 0x000fc8000fffe1ff */
[----:B------:R-:W-:Y:S02]  /*08e0*/  USHF.L.U32 UR5, UR4, 0xb, URZ ;  /* 0x0000000b04057899 */ /* 0x000fe400080006ff */
[----:B------:R-:W-:Y:S01]  /*08f0*/  USHF.L.U32 UR4, UR4, 0x1, URZ ;  /* 0x0000000104047899 */ /* 0x000fe200080006ff */
[----:B------:R-:W2:Y:S11]  /*0900*/  FENCE.VIEW.ASYNC.S ;  /* 0x00000000000073c6 */ /* 0x000eb60000000000 */
[----:B--2---:R3:W2:Y:S01]  /*0910*/  SYNCS.EXCH.64 URZ, [UR6+0x90], UR4 ;  /* 0x0000900406ff75b2 */ /* 0x0046a20008000100 */
[----:B------:R3:W1:Y:S02]  /*0920*/  SYNCS.EXCH.64 URZ, [UR6+0x98], UR4 ;  /* 0x0000980406ff75b2 */ /* 0x0006640008000100 */
[----:B---3--:R-:W-:Y:S01]  /*0930*/  NOP ;  /* 0x0000000000007918 */ /* 0x008fe20000000000 */
.L_x_11:
[----:B------:R-:W3:Y:S01]  /*0940*/  SHFL.IDX PT, R2, R66, RZ, 0x1f ;  /* 0x00001fff42027589 */ /* 0x000ee200000e0000 */
[----:B------:R-:W-:Y:S01]  /*0950*/  NOP ;  /* 0x0000000000007918 */ /* 0x000fe20000000000 */
[----:B---3--:R-:W-:-:S13]  /*0960*/  ISETP.NE.AND P0, PT, R2, 0x4, PT ;  /* 0x000000040200780c */ /* 0x008fda0003f05270 */
[----:B------:R-:W-:Y:S05]  /*0970*/  @P0 BRA `(.L_x_12) ;  /* 0x00000000004c0947 */ /* 0x000fea0003800000 */
[----:B--2---:R-:W2:Y:S01]  /*0980*/  S2UR UR6, SR_CgaCtaId ;  /* 0x00000000000679c3 */ /* 0x004ea20000008800 */
[----:B------:R-:W-:Y:S01]  /*0990*/  UMOV UR4, 0x1e0 ;  /* 0x000001e000047882 */ /* 0x000fe20000000000 */
[----:B------:R-:W-:Y:S01]  /*09a0*/  UMOV UR5, 0x400 ;  /* 0x0000040000057882 */ /* 0x000fe20000000000 */
[----:B------:R-:W-:Y:S01]  /*09b0*/  USEL UR4, UR4, 0x1a0, UP3 ;  /* 0x000001a004047887 */ /* 0x000fe20009800000 */
[----:B------:R-:W-:Y:S01]  /*09c0*/  UMOV UR8, 0x1 ;  /* 0x0000000100087882 */ /* 0x000fe20000000000 */
[----:B------:R-:W-:Y:S01]  /*09d0*/  ELECT P0, URZ, PT ;  /* 0x0000000000ff782f */ /* 0x000fe20003800000 */
[----:B------:R-:W-:-:S04]  /*09e0*/  UIADD3 UR8, UPT, UPT, -UR8, 0x100000, URZ ;  /* 0x0010000008087890 */ /* 0x000fc8000fffe1ff */
[----:B------:R-:W-:Y:S02]  /*09f0*/  USHF.L.U32 UR9, UR8, 0xb, URZ ;  /* 0x0000000b08097899 */ /* 0x000fe400080006ff */
[----:B------:R-:W-:Y:S02]  /*0a00*/  USHF.L.U32 UR8, UR8, 0x1, URZ ;  /* 0x0000000108087899 */ /* 0x000fe400080006ff */
[----:B--2---:R-:W-:Y:S02]  /*0a10*/  ULEA UR6, UR6, UR5, 0x18 ;  /* 0x0000000506067291 */ /* 0x004fe4000f8ec0ff */
[----:B------:R-:W-:-:S04]  /*0a20*/  UIADD3 UR4, UPT, UPT, -UR4, 0x100000, URZ ;  /* 0x0010000004047890 */ /* 0x000fc8000fffe1ff */
[----:B------:R-:W-:Y:S02]  /*0a30*/  USHF.L.U32 UR5, UR4, 0xb, URZ ;  /* 0x0000000b04057899 */ /* 0x000fe400080006ff */
[----:B------:R-:W-:Y:S01]  /*0a40*/  USHF.L.U32 UR4, UR4, 0x1, URZ ;  /* 0x0000000104047899 */ /* 0x000fe200080006ff */
[----:B------:R-:W2:Y:S03]  /*0a50*/  FENCE.VIEW.ASYNC.S ;  /* 0x00000000000073c6 */ /* 0x000ea60000000000 */
[----:B--2---:R3:W2:Y:S08]  /*0a60*/  SYNCS.EXCH.64 URZ, [UR6+0xa0], UR8 ;  /* 0x0000a00806ff75b2 */ /* 0x0046b00008000100 */
[----:B------:R3:W1:Y:S01]  /*0a70*/  SYNCS.EXCH.64 URZ, [UR6+0xb0], UR4 ;  /* 0x0000b00406ff75b2 */ /* 0x0006620008000100 */
[----:B------:R3:W1:Y:S01]  /*0a80*/  SYNCS.EXCH.64 URZ, [UR6+0xa8], UR8 ;  /* 0x0000a80806ff75b2 */ /* 0x0006620008000100 */
[----:B------:R3:W1:Y:S02]  /*0a90*/  SYNCS.EXCH.64 URZ, [UR6+0xb8], UR4 ;  /* 0x0000b80406ff75b2 */ /* 0x0006640008000100 */
[----:B---3--:R-:W-:Y:S01]  /*0aa0*/  NOP ;  /* 0x0000000000007918 */ /* 0x008fe20000000000 */
.L_x_12:
[----:B------:R-:W3:Y:S01]  /*0ab0*/  SHFL.IDX PT, R2, R66, RZ, 0x1f ;  /* 0x00001fff42027589 */ /* 0x000ee200000e0000 */
[----:B------:R-:W-:Y:S01]  /*0ac0*/  NOP ;  /* 0x0000000000007918 */ /* 0x000fe20000000000 */
[----:B---3--:R-:W-:-:S13]  /*0ad0*/  ISETP.NE.AND P0, PT, R2, 0x5, PT ;  /* 0x000000050200780c */ /* 0x008fda0003f05270 */
[----:B------:R-:W-:Y:S05]  /*0ae0*/  @P0 BRA `(.L_x_13) ;  /* 0x0000000000580947 */ /* 0x000fea0003800000 */
[----:B--2---:R-:W2:Y:S01]  /*0af0*/  S2UR UR4, SR_CgaCtaId ;  /* 0x00000000000479c3 */ /* 0x004ea20000008800 */
        /* <DEDUP_REMOVED lines=12> */
[----:B--2---:R3:W2:Y:S01]  /*0bc0*/  SYNCS.EXCH.64 URZ, [UR4+0xc0], UR8 ;  /* 0x0000c00804ff75b2 */ /* 0x0046a20008000100 */
[----:B------:R3:W1:Y:S01]  /*0bd0*/  SYNCS.EXCH.64 URZ, [UR4+0xe0], UR6 ;  /* 0x0000e00604ff75b2 */ /* 0x0006620008000100 */
[----:B------:R3:W1:Y:S01]  /*0be0*/  SYNCS.EXCH.64 URZ, [UR4+0xc8], UR8 ;  /* 0x0000c80804ff75b2 */ /* 0x0006620008000100 */
[----:B------:R3:W1:Y:S01]  /*0bf0*/  SYNCS.EXCH.64 URZ, [UR4+0xe8], UR6 ;  /* 0x0000e80604ff75b2 */ /* 0x0006620008000100 */
[----:B------:R3:W1:Y:S01]  /*0c00*/  SYNCS.EXCH.64 URZ, [UR4+0xd0], UR8 ;  /* 0x0000d00804ff75b2 */ /* 0x0006620008000100 */
[----:B------:R3:W1:Y:S01]  /*0c10*/  SYNCS.EXCH.64 URZ, [UR4+0xf0], UR6 ;  /* 0x0000f00604ff75b2 */ /* 0x0006620008000100 */
[----:B------:R3:W1:Y:S01]  /*0c20*/  SYNCS.EXCH.64 URZ, [UR4+0xd8], UR8 ;  /* 0x0000d80804ff75b2 */ /* 0x0006620008000100 */
[----:B------:R3:W1:Y:S02]  /*0c30*/  SYNCS.EXCH.64 URZ, [UR4+0xf8], UR6 ;  /* 0x0000f80604ff75b2 */ /* 0x0006640008000100 */
[----:B---3--:R-:W-:Y:S01]  /*0c40*/  NOP ;  /* 0x0000000000007918 */ /* 0x008fe20000000000 */
.L_x_13:
[----:B------:R-:W3:Y:S01]  /*0c50*/  SHFL.IDX PT, R2, R66, RZ, 0x1f ;  /* 0x00001fff42027589 */ /* 0x000ee200000e0000 */
[----:B------:R-:W1:Y:S01]  /*0c60*/  S2UR UR42, SR_CgaCtaId ;  /* 0x00000000002a79c3 */ /* 0x000e620000008800 */
[----:B------:R-:W-:Y:S01]  /*0c70*/  NOP ;  /* 0x0000000000007918 */ /* 0x000fe20000000000 */
[----:B---3--:R-:W-:-:S13]  /*0c80*/  ISETP.NE.AND P0, PT, R2, 0x3, PT ;  /* 0x000000030200780c */ /* 0x008fda0003f05270 */
[----:B-1----:R-:W-:Y:S05]  /*0c90*/  @P0 BRA `(.L_x_14) ;  /* 0x0000000000340947 */ /* 0x002fea0003800000 */
[----:B--2---:R-:W-:Y:S01]  /*0ca0*/  UMOV UR4, 0x400 ;  /* 0x0000040000047882 */ /* 0x004fe20000000000 */
[----:B------:R-:W-:Y:S01]  /*0cb0*/  UMOV UR6, 0x20 ;  /* 0x0000002000067882 */ /* 0x000fe20000000000 */
[----:B------:R-:W-:Y:S02]  /*0cc0*/  ULEA UR4, UR42, UR4, 0x18 ;  /* 0x000000042a047291 */ /* 0x000fe4000f8ec0ff */
[----:B------:R-:W-:-:S04]  /*0cd0*/  UIADD3 UR6, UPT, UPT, -UR6, 0x100000, URZ ;  /* 0x0010000006067890 */ /* 0x000fc8000fffe1ff */
[----:B------:R-:W-:Y:S02]  /*0ce0*/  USHF.L.U32 UR7, UR6, 0xb, URZ ;  /* 0x0000000b06077899 */ /* 0x000fe400080006ff */
[----:B------:R-:W-:Y:S01]  /*0cf0*/  USHF.L.U32 UR6, UR6, 0x1, URZ ;  /* 0x0000000106067899 */ /* 0x000fe200080006ff */
[----:B------:R-:W-:Y:S01]  /*0d00*/  ELECT P0, URZ, PT ;  /* 0x0000000000ff782f */ /* 0x000fe20003800000 */
[----:B------:R-:W1:Y:S10]  /*0d10*/  FENCE.VIEW.ASYNC.S ;  /* 0x00000000000073c6 */ /* 0x000e740000000000 */
[----:B-1----:R1:W3:Y:S01]  /*0d20*/  SYNCS.EXCH.64 URZ, [UR4+0x100], UR6 ;  /* 0x0001000604ff75b2 */ /* 0x0022e20008000100 */
[----:B------:R1:W2:Y:S01]  /*0d30*/  SYNCS.EXCH.64 URZ, [UR4+0x110], UR6 ;  /* 0x0001100604ff75b2 */ /* 0x0002a20008000100 */
[----:B------:R1:W1:Y:S01]  /*0d40*/  SYNCS.EXCH.64 URZ, [UR4+0x108], UR6 ;  /* 0x0001080604ff75b2 */ /* 0x0002620008000100 */
[----:B------:R1:W1:Y:S01]  /*0d50*/  SYNCS.EXCH.64 URZ, [UR4+0x118], UR6 ;  /* 0x0001180604ff75b2 */ /* 0x0002620008000100 */
[----:B------:R-:W-:Y:S01]  /*0d60*/  NOP ;  /* 0x0000000000007918 */ /* 0x000fe20000000000 */
.L_x_14:
[----:B-12---:R-:W1:Y:S01]  /*0d70*/  LDCU UR4, c[0x0][0x36c] ;  /* 0x00006d80ff0477ac */ /* 0x006e620008000800 */
[----:B------:R-:W-:Y:S01]  /*0d80*/  ISETP.NE.OR P3, PT, R0, 0x2, !P3 ;  /* 0x000000020000780c */ /* 0x000fe20005f65670 */
[----:B------:R-:W-:Y:S01]  /*0d90*/  NOP ;  /* 0x0000000000007918 */ /* 0x000fe20000000000 */
[----:B------:R-:W-:Y:S01]  /*0da0*/  LOP3.LUT R0, R72, 0x1f, RZ, 0xc0, !PT ;  /* 0x0000001f48007812 */ /* 0x000fe200078ec0ff */
[----:B------:R-:W-:Y:S02]  /*0db0*/  UISETP.NE.AND UP4, UPT, UR18, URZ, UPT ;  /* 0x000000ff1200728c */ /* 0x000fe4000bf85270 */
[----:B-1----:R-:W-:-:S09]  /*0dc0*/  UISETP.EQ.U32.AND UP6, UPT, UR4, 0x1, UPT ;  /* 0x000000010400788c */ /* 0x002fd2000bfc2070 */
[----:B------:R-:W-:Y:S05]  /*0dd0*/  BRA.U !UP6, `(.L_x_15) ;  /* 0x000000010e087547 */ /* 0x000fea000b800000 */
[----:B---34-:R-:W-:Y:S01]  /*0de0*/  UCGABAR_ARV ;  /* 0x00000000000079c7 */ /* 0x018fe20008000000 */
[----:B------:R-:W-:Y:S05]  /*0df0*/  BRA `(.L_x_16) ;  /* 0x0000000000047947 */ /* 0x000fea0003800000 */
.L_x_15:
[----:B---34-:R-:W-:Y:S01]  /*0e00*/  NOP ;  /* 0x0000000000007918 */ /* 0x018fe20000000000 */
.L_x_16:
[----:B------:R-:W1:Y:S01]  /*0e10*/  S2UR UR48, SR_CTAID.X ;  /* 0x00000000003079c3 */ /* 0x000e620000002500 */
[----:B------:R-:W-:-:S05]  /*0e20*/  CS2R.32 R3, SR_CgaSize ;  /* 0x0000000000037805 */ /* 0x000fca0000008a00 */
[----:B------:R-:W-:-:S05]  /*0e30*/  IMAD R3, R3, -0xa0, RZ ;  /* 0xffffff6003037824 */ /* 0x000fca00078e02ff */
[----:B------:R-:W-:-:S14]  /*0e40*/  R2UR UR5, R3 ;  /* 0x00000000030572ca */ /* 0x000fdc00000e0000 */
[----:B------:R-:W2:Y:S01]  /*0e50*/  LDCU UR5, c[0x0][UR5+0x2b0] ;  /* 0x00005600050577ac */ /* 0x000ea20008000800 */
[----:B------:R-:W-:-:S05]  /*0e60*/  CS2R.32 R3, SR_CgaSize ;  /* 0x0000000000037805 */ /* 0x000fca0000008a00 */
[----:B------:R-:W-:-:S05]  /*0e70*/  IMAD R3, R3, -0xa0, RZ ;  /* 0xffffff6003037824 */ /* 0x000fca00078e02ff */
[----:B------:R-:W-:-:S14]  /*0e80*/  R2UR UR4, R3 ;  /* 0x00000000030472ca */ /* 0x000fdc00000e0000 */
[----:B------:R-:W3:Y:S01]  /*0e90*/  LDCU UR4, c[0x0][UR4+0x2b4] ;  /* 0x00005680040477ac */ /* 0x000ee20008000800 */
[----:B------:R-:W4:Y:S01]  /*0ea0*/  S2UR UR47, SR_CTAID.Y ;  /* 0x00000000002f79c3 */ /* 0x000f220000002600 */
[----:B------:R-:W-:-:S05]  /*0eb0*/  CS2R.32 R3, SR_CgaSize ;  /* 0x0000000000037805 */ /* 0x000fca0000008a00 */
[----:B------:R-:W-:-:S05]  /*0ec0*/  IMAD R3, R3, -0xa0, RZ ;  /* 0xffffff6003037824 */ /* 0x000fca00078e02ff */
[----:B------:R-:W-:-:S14]  /*0ed0*/  R2UR UR61, R3 ;  /* 0x00000000033d72ca */ /* 0x000fdc00000e0000 */
[----:B------:R-:W3:Y:S01]  /*0ee0*/  LDCU UR61, c[0x0][UR61+0x2a0] ;  /* 0x000054003d3d77ac */ /* 0x000ee20008000800 */
[----:B------:R-:W-:-:S05]  /*0ef0*/  CS2R.32 R3, SR_CgaSize ;  /* 0x0000000000037805 */ /* 0x000fca0000008a00 */
[----:B------:R-:W-:-:S05]  /*0f00*/  IMAD R3, R3, -0xa0, RZ ;  /* 0xffffff6003037824 */ /* 0x000fca00078e02ff */
[----:B------:R-:W-:-:S14]  /*0f10*/  R2UR UR60, R3 ;  /* 0x00000000033c72ca */ /* 0x000fdc00000e0000 */
[----:B------:R-:W3:Y:S01]  /*0f20*/  LDCU UR60, c[0x0][UR60+0x2a4] ;  /* 0x000054803c3c77ac */ /* 0x000ee20008000800 */
[----:B------:R-:W3:Y:S01]  /*0f30*/  LDCU UR19, c[0x0][0xb24] ;  /* 0x00016480ff1377ac */ /* 0x000ee20008000800 */
[----:B------:R-:W3:Y:S01]  /*0f40*/  LDCU UR43, c[0x0][0xb24] ;  /* 0x00016480ff2b77ac */ /* 0x000ee20008000800 */
[----:B-1----:R-:W-:Y:S01]  /*0f50*/  I2FP.F32.U32 R3, UR48 ;  /* 0x0000003000037c45 */ /* 0x002fe20008201000 */
[----:B------:R-:W1:Y:S04]  /*0f60*/  LDCU UR22, c[0x0][0xb30] ;  /* 0x00016600ff1677ac */ /* 0x000e680008000800 */
[----:B--2---:R-:W-:Y:S01]  /*0f70*/  FMUL R3, R3, UR5 ;  /* 0x0000000503037c20 */ /* 0x004fe20008400000 */
[----:B----4-:R-:W-:-:S05]  /*0f80*/  I2FP.F32.U32 R2, UR47 ;  /* 0x0000002f00027c45 */ /* 0x010fca0008201000 */
[----:B------:R-:W2:Y:S01]  /*0f90*/  F2I.U32.TRUNC.NTZ R3, R3 ;  /* 0x0000000300037305 */ /* 0x000ea2000020f000 */
[----:B---3--:R-:W-:Y:S01]  /*0fa0*/  FMUL R2, R2, UR4 ;  /* 0x0000000402027c20 */ /* 0x008fe20008400000 */
[----:B------:R-:W-:-:S04]  /*0fb0*/  ULOP3.LUT UR4, UR42, 0x1, URZ, 0xc0, !UPT ;  /* 0x000000012a047892 */ /* 0x000fc8000f8ec0ff */
[----:B------:R-:W-:Y:S02]  /*0fc0*/  UISETP.NE.U32.AND UP0, UPT, UR4, 0x1, UPT ;  /* 0x000000010400788c */ /* 0x000fe4000bf05070 */
[----:B------:R-:W3:Y:S02]  /*0fd0*/  F2I.U32.TRUNC.NTZ R2, R2 ;  /* 0x0000000200027305 */ /* 0x000ee4000020f000 */
[----:B------:R-:W-:Y:S01]  /*0fe0*/  USEL UR23, URZ, 0x600, UP0 ;  /* 0x00000600ff177887 */ /* 0x000fe20008000000 */
[----:B--2---:R-:W-:Y:S02]  /*0ff0*/  R2UR UR5, R3 ;  /* 0x00000000030572ca */ /* 0x004fe400000e0000 */
[----:B---3--:R-:W-:Y:S02]  /*1000*/  R2UR UR6, R2 ;  /* 0x00000000020672ca */ /* 0x008fe400000e0000 */
[----:B------:R-:W-:-:S09]  /*1010*/  PRMT R2, RZ, 0x7610, R2 ;  /* 0x00007610ff027816 */ /* 0x000fd20000000002 */
[----:B------:R-:W-:-:S04]  /*1020*/  UIADD3 UR5, UPT, UPT, -UR5, URZ, URZ ;  /* 0x000000ff05057290 */ /* 0x000fc8000fffe1ff */
[----:B------:R-:W-:Y:S02]  /*1030*/  UIMAD UR61, UR61, UR5, UR48 ;  /* 0x000000053d3d72a4 */ /* 0x000fe4000f8e0230 */
[----:B------:R-:W-:-:S04]  /*1040*/  UIADD3 UR4, UPT, UPT, -UR6, URZ, URZ ;  /* 0x000000ff06047290 */ /* 0x000fc8000fffe1ff */
[----:B------:R-:W-:Y:S01]  /*1050*/  UIMAD UR60, UR60, UR4, UR47 ;  /* 0x000000043c3c72a4 */ /* 0x000fe2000f8e022f */
[----:B-1----:R-:W-:Y:S11]  /*1060*/  BRA.U UP4, `(.L_x_17) ;  /* 0x0000000104247547 */ /* 0x002ff6000b800000 */
[----:B------:R-:W-:-:S04]  /*1070*/  UISETP.NE.AND UP0, UPT, UR60, URZ, UPT ;  /* 0x000000ff3c00728c */ /* 0x000fc8000bf05270 */
[----:B------:R-:W-:-:S04]  /*1080*/  UISETP.EQ.OR UP0, UPT, UR61, URZ, !UP0 ;  /* 0x000000ff3d00728c */ /* 0x000fc8000c702670 */
[----:B------:R-:W-:Y:S02]  /*1090*/  USEL UR5, URZ, 0x1, !UP0 ;  /* 0x00000001ff057887 */ /* 0x000fe4000c000000 */
[----:B------:R-:W-:-:S04]  /*10a0*/  UISETP.NE.AND UP0, UPT, UR60, URZ, UPT ;  /* 0x000000ff3c00728c */ /* 0x000fc8000bf05270 */
[----:B------:R-:W-:Y:S02]  /*10b0*/  USEL UR4, URZ, 0x2, UP0 ;  /* 0x00000002ff047887 */ /* 0x000fe40008000000 */
[----:B------:R-:W-:-:S04]  /*10c0*/  UISETP.NE.AND UP0, UPT, UR61, 0x1, UPT ;  /* 0x000000013d00788c */ /* 0x000fc8000bf05270 */
[----:B------:R-:W-:-:S04]  /*10d0*/  USEL UR4, UR4, 0x2, UP0 ;  /* 0x0000000204047887 */ /* 0x000fc80008000000 */
[----:B------:R-:W-:-:S06]  /*10e0*/  UIADD3 UR4, UPT, UPT, UR5, UR4, URZ ;  /* 0x0000000405047290 */ /* 0x000fcc000fffe0ff */
[----:B------:R-:W-:-:S07]  /*10f0*/  MOV R2, UR4 ;  /* 0x0000000400027c02 */ /* 0x000fce0008000f00 */
.L_x_17:
[----:B------:R-:W1:Y:S01]  /*1100*/  S2UR UR36, SR_CTAID.Z ;  /* 0x00000000002479c3 */ /* 0x000e620000002700 */
[----:B------:R-:W-:-:S09]  /*1110*/  UISETP.GE.AND UP0, UPT, UR19, 0x1, UPT ;  /* 0x000000011300788c */ /* 0x000fd2000bf06270 */
[----:B------:R-:W-:Y:S05]  /*1120*/  BRA.U !UP0, `(.L_x_18) ;  /* 0x0000000108d07547 */ /* 0x000fea000b800000 */
[----:B------:R-:W2:Y:S01]  /*1130*/  LDCU UR20, c[0x0][0xb0c] ;  /* 0x00016180ff1477ac */ /* 0x000ea20008000800 */
[----:B------:R-:W3:Y:S01]  /*1140*/  LDCU.128 UR12, c[0x0][0xb10] ;  /* 0x00016200ff0c77ac */ /* 0x000ee20008000c00 */
[----:B------:R-:W4:Y:S01]  /*1150*/  LDCU UR6, c[0x0][0x370] ;  /* 0x00006e00ff0677ac */ /* 0x000f220008000800 */
[----:B------:R-:W1:Y:S01]  /*1160*/  LDCU UR7, c[0x0][0x374] ;  /* 0x00006e80ff0777ac */ /* 0x000e620008000800 */
[----:B------:R-:W1:Y:S01]  /*1170*/  LDCU UR21, c[0x0][0xb20] ;  /* 0x00016400ff1577ac */ /* 0x000e620008000800 */
[----:B--2---:R-:W-:Y:S02]  /*1180*/  UISETP.NE.AND UP0, UPT, UR20, 0x1, UPT ;  /* 0x000000011400788c */ /* 0x004fe4000bf05270 */
[----:B---3--:R-:W-:Y:S01]  /*1190*/  UIMAD.WIDE.U32 UR4, UR48, UR12, URZ ;  /* 0x0000000c300472a5 */ /* 0x008fe2000f8e00ff */
[----:B------:R-:W2:Y:S01]  /*11a0*/  LDCU.64 UR8, c[0x0][0xb28] ;  /* 0x00016500ff0877ac */ /* 0x000ea20008000a00 */
[----:B----4-:R-:W-:Y:S02]  /*11b0*/  UIMAD.WIDE.U32 UR10, UR6, UR12, URZ ;  /* 0x0000000c060a72a5 */ /* 0x010fe4000f8e00ff */
[----:B------:R-:W-:-:S02]  /*11c0*/  USHF.R.U32.HI UR5, URZ, UR13, UR5 ;  /* 0x0000000dff057299 */ /* 0x000fc40008011605 */
[----:B------:R-:W-:Y:S02]  /*11d0*/  UISETP.NE.AND UP2, UPT, UR19, 0x1, UPT ;  /* 0x000000011300788c */ /* 0x000fe4000bf45270 */
[----:B------:R-:W-:Y:S01]  /*11e0*/  USEL UR5, UR48, UR5, !UP0 ;  /* 0x0000000530057287 */ /* 0x000fe2000c000000 */
[----:B------:R-:W-:Y:S01]  /*11f0*/  UMOV UR10, UR11 ;  /* 0x0000000b000a7c82 */ /* 0x000fe20008000000 */
[----:B------:R-:W-:Y:S02]  /*1200*/  UIMAD.WIDE.U32 UR16, UR47, UR15, URZ ;  /* 0x0000000f2f1072a5 */ /* 0x000fe4000f8e00ff */
[----:B------:R-:W-:Y:S02]  /*1210*/  @UP0 USHF.R.U32.HI UR6, URZ, UR13, UR10 ;  /* 0x0000000dff060299 */ /* 0x000fe4000801160a */
[----:B------:R-:W-:Y:S02]  /*1220*/  UISETP.NE.AND UP0, UPT, UR14, 0x1, UPT ;  /* 0x000000010e00788c */ /* 0x000fe4000bf05270 */
[----:B-1----:R-:W-:-:S02]  /*1230*/  UIMAD.WIDE.U32 UR10, UR7, UR15, URZ ;  /* 0x0000000f070a72a5 */ /* 0x002fc4000f8e00ff */
[----:B--2---:R-:W-:Y:S01]  /*1240*/  UIMAD.WIDE.U32 UR12, UR6, UR8, URZ ;  /* 0x00000008060c72a5 */ /* 0x004fe2000f8e00ff */
[----:B------:R-:W-:Y:S02]  /*1250*/  UMOV UR4, UR17 ;  /* 0x0000001100047c82 */ /* 0x000fe40008000000 */
[----:B------:R-:W-:Y:S02]  /*1260*/  USHF.R.U32.HI UR4, URZ, UR21, UR4 ;  /* 0x00000015ff047299 */ /* 0x000fe40008011604 */
[----:B------:R-:W-:Y:S02]  /*1270*/  UMOV UR10, UR11 ;  /* 0x0000000b000a7c82 */ /* 0x000fe40008000000 */
[----:B------:R-:W-:Y:S01]  /*1280*/  UMOV UR12, UR13 ;  /* 0x0000000d000c7c82 */ /* 0x000fe20008000000 */
[----:B------:R-:W-:Y:S02]  /*1290*/  @UP0 USHF.R.U32.HI UR7, URZ, UR21, UR10 ;  /* 0x00000015ff070299 */ /* 0x000fe4000801160a */
[----:B------:R-:W-:-:S02]  /*12a0*/  USEL UR4, UR47, UR4, !UP0 ;  /* 0x000000042f047287 */ /* 0x000fc4000c000000 */
[----:B------:R-:W-:Y:S02]  /*12b0*/  UIMAD.WIDE.U32 UR10, UR7, UR8, URZ ;  /* 0x00000008070a72a5 */ /* 0x000fe4000f8e00ff */
[----:B------:R-:W-:Y:S02]  /*12c0*/  @UP2 USHF.R.U32.HI UR6, URZ, UR9, UR12 ;  /* 0x00000009ff062299 */ /* 0x000fe4000801160c */
[----:B------:R-:W-:-:S03]  /*12d0*/  UIMAD.WIDE.U32 UR12, UR4, UR8, URZ ;  /* 0x00000008040c72a5 */ /* 0x000fc6000f8e00ff */
[----:B------:R-:W-:Y:S02]  /*12e0*/  UMOV UR10, UR11 ;  /* 0x0000000b000a7c82 */ /* 0x000fe40008000000 */
[----:B------:R-:W-:Y:S02]  /*12f0*/  @UP2 USHF.R.U32.HI UR7, URZ, UR9, UR10 ;  /* 0x00000009ff072299 */ /* 0x000fe4000801160a */
[----:B------:R-:W-:Y:S02]  /*1300*/  UIMAD UR10, UR6, UR19, URZ ;  /* 0x00000013060a72a4 */ /* 0x000fe4000f8e02ff */
[----:B------:R-:W-:-:S04]  /*1310*/  UIMAD UR7, UR7, UR19, URZ ;  /* 0x00000013070772a4 */ /* 0x000fc8000f8e02ff */
[----:B------:R-:W-:-:S03]  /*1320*/  UISETP.GE.AND UP0, UPT, UR4, UR7, UPT ;  /* 0x000000070400728c */ /* 0x000fc6000bf06270 */
[----:B------:R-:W-:Y:S01]  /*1330*/  UMOV UR7, UR13 ;  /* 0x0000000d00077c82 */ /* 0x000fe20008000000 */
[----:B------:R-:W-:Y:S02]  /*1340*/  UISETP.GE.OR UP0, UPT, UR5, UR10, UP0 ;  /* 0x0000000a0500728c */ /* 0x000fe40008706670 */
[----:B------:R-:W-:Y:S02]  /*1350*/  UIMAD.WIDE.U32 UR10, UR5, UR8, URZ ;  /* 0x00000008050a72a5 */ /* 0x000fe4000f8e00ff */
[----:B------:R-:W-:Y:S02]  /*1360*/  USHF.R.U32.HI UR7, URZ, UR9, UR7 ;  /* 0x00000009ff077299 */ /* 0x000fe40008011607 */
[----:B------:R-:W-:Y:S02]  /*1370*/  UIADD3 UR10, UPT, UPT, -UR4, URZ, URZ ;  /* 0x000000ff040a7290 */ /* 0x000fe4000fffe1ff */
[----:B------:R-:W-:Y:S02]  /*1380*/  USEL UR7, UR4, UR7, !UP2 ;  /* 0x0000000704077287 */ /* 0x000fe4000d000000 */
[----:B------:R-:W-:Y:S01]  /*1390*/  UIMAD UR10, UR14, UR10, UR47 ;  /* 0x0000000a0e0a72a4 */ /* 0x000fe2000f8e022f */
[----:B------:R-:W-:Y:S01]  /*13a0*/  @!UP0 UMOV UR8, UR11 ;  /* 0x0000000b00088c82 */ /* 0x000fe20008000000 */
[----:B------:R-:W-:-:S02]  /*13b0*/  UIADD3 UR11, UPT, UPT, -UR5, URZ, URZ ;  /* 0x000000ff050b7290 */ /* 0x000fc4000fffe1ff */
[----:B------:R-:W-:Y:S02]  /*13c0*/  @!UP0 USHF.R.U32.HI UR8, URZ, UR9, UR8 ;  /* 0x00000009ff088299 */ /* 0x000fe40008011608 */
[----:B------:R-:W-:Y:S02]  /*13d0*/  UIADD3 UR9, UPT, UPT, -UR7, URZ, URZ ;  /* 0x000000ff07097290 */ /* 0x000fe4000fffe1ff */
[----:B------:R-:W-:Y:S02]  /*13e0*/  @!UP0 USEL UR8, UR5, UR8, !UP2 ;  /* 0x0000000805088287 */ /* 0x000fe4000d000000 */
[----:B------:R-:W-:Y:S02]  /*13f0*/  UIMAD UR9, UR19, UR9, UR4 ;  /* 0x00000009130972a4 */ /* 0x000fe4000f8e0204 */
[----:B------:R-:W-:Y:S02]  /*1400*/  @!UP0 UIADD3 UR7, UPT, UPT, UR7, -UR8, URZ ;  /* 0x8000000807078290 */ /* 0x000fe4000fffe0ff */
[----:B------:R-:W-:-:S02]  /*1410*/  @!UP0 UIMAD UR6, UR9, UR6, UR8 ;  /* 0x00000006090682a4 */ /* 0x000fc4000f8e0208 */
[----:B------:R-:W-:Y:S02]  /*1420*/  @!UP0 UIMAD UR4, UR7, UR19, UR5 ;  /* 0x00000013070482a4 */ /* 0x000fe4000f8e0205 */
[----:B------:R-:W-:Y:S02]  /*1430*/  UIMAD UR48, UR20, UR11, UR48 ;  /* 0x0000000b143072a4 */ /* 0x000fe4000f8e0230 */
[----:B------:R-:W-:Y:S01]  /*1440*/  UIMAD UR47, UR4, UR14, UR10 ;  /* 0x0000000e042f72a4 */ /* 0x000fe2000f8e020a */
[----:B------:R-:W-:Y:S02]  /*1450*/  @!UP0 UMOV UR5, UR6 ;  /* 0x0000000600058c82 */ /* 0x000fe40008000000 */
[----:B------:R-:W-:-:S12]  /*1460*/  UIMAD UR48, UR5, UR20, UR48 ;  /* 0x00000014053072a4 */ /* 0x000fd8000f8e0230 */
.L_x_18:
[----:B------:R-:W-:-:S09]  /*1470*/  UISETP.NE.AND UP0, UPT, UR22, 0x1, UPT ;  /* 0x000000011600788c */ /* 0x000fd2000bf05270 */
[----:B------:R-:W-:Y:S05]  /*1480*/  BRA.U UP0, `(.L_x_19) ;  /* 0x0000000100407547 */ /* 0x000fea000b800000 */
[----:B------:R-:W2:Y:S01]  /*1490*/  LDCU.128 UR8, c[0x0][0xb10] ;  /* 0x00016200ff0877ac */ /* 0x000ea20008000c00 */
[----:B------:R-:W3:Y:S01]  /*14a0*/  LDCU UR12, c[0x0][0xb0c] ;  /* 0x00016180ff0c77ac */ /* 0x000ee20008000800 */
[----:B------:R-:W4:Y:S01]  /*14b0*/  LDCU UR13, c[0x0][0xb20] ;  /* 0x00016400ff0d77ac */ /* 0x000f220008000800 */
[----:B--2---:R-:W-:Y:S02]  /*14c0*/  UIMAD.WIDE.U32 UR4, UR48, UR8, URZ ;  /* 0x00000008300472a5 */ /* 0x004fe4000f8e00ff */
[----:B------:R-:W-:Y:S02]  /*14d0*/  UIMAD.WIDE.U32 UR6, UR47, UR11, URZ ;  /* 0x0000000b2f0672a5 */ /* 0x000fe4000f8e00ff */
[----:B---3--:R-:W-:Y:S02]  /*14e0*/  UISETP.NE.AND UP0, UPT, UR12, 0x1, UPT ;  /* 0x000000010c00788c */ /* 0x008fe4000bf05270 */
[----:B------:R-:W-:-:S03]  /*14f0*/  USHF.R.U32.HI UR5, URZ, UR9, UR5 ;  /* 0x00000009ff057299 */ /* 0x000fc60008011605 */
[----:B------:R-:W-:Y:S01]  /*1500*/  UMOV UR4, UR7 ;  /* 0x0000000700047c82 */ /* 0x000fe20008000000 */
[----:B------:R-:W-:Y:S02]  /*1510*/  USEL UR5, UR48, UR5, !UP0 ;  /* 0x0000000530057287 */ /* 0x000fe4000c000000 */
[----:B------:R-:W-:Y:S02]  /*1520*/  UISETP.NE.AND UP0, UPT, UR10, 0x1, UPT ;  /* 0x000000010a00788c */ /* 0x000fe4000bf05270 */
[----:B----4-:R-:W-:-:S04]  /*1530*/  USHF.R.U32.HI UR4, URZ, UR13, UR4 ;  /* 0x0000000dff047299 */ /* 0x010fc80008011604 */
[----:B------:R-:W-:-:S04]  /*1540*/  USEL UR4, UR47, UR4, !UP0 ;  /* 0x000000042f047287 */ /* 0x000fc8000c000000 */
[----:B------:R-:W-:Y:S02]  /*1550*/  UIADD3 UR6, UPT, UPT, UR5, -UR4, URZ ;  /* 0x8000000405067290 */ /* 0x000fe4000fffe0ff */
[----:B------:R-:W-:Y:S02]  /*1560*/  UIADD3 UR4, UPT, UPT, -UR5, UR4, URZ ;  /* 0x0000000405047290 */ /* 0x000fe4000fffe1ff */
[----:B------:R-:W-:Y:S02]  /*1570*/  UIMAD UR47, UR6, UR10, UR47 ;  /* 0x0000000a062f72a4 */ /* 0x000fe4000f8e022f */
[----:B------:R-:W-:-:S12]  /*1580*/  UIMAD UR48, UR4, UR12, UR48 ;  /* 0x0000000c043072a4 */ /* 0x000fd8000f8e0230 */
.L_x_19:
[----:B------:R-:W-:Y:S01]  /*1590*/  UISETP.NE.AND UP0, UPT, UR18, 0x2, UPT ;  /* 0x000000021200788c */ /* 0x000fe2000bf05270 */
[----:B------:R-:W-:Y:S09]  /*15a0*/  BRA.U !UP6, `(.L_x_20) ;  /* 0x000000010e0c7547 */ /* 0x000ff2000b800000 */
[----:B------:R-:W-:Y:S01]  /*15b0*/  UCGABAR_WAIT ;  /* 0x0000000000007dc7 */ /* 0x000fe20008000000 */
[----:B------:R-:W-:Y:S01]  /*15c0*/  CCTL.IVALL ;  /* 0x00000000ff00798f */ /* 0x000fe20002000000 */
[----:B------:R-:W-:Y:S05]  /*15d0*/  BRA `(.L_x_21) ;  /* 0x0000000000047947 */ /* 0x000fea0003800000 */
.L_x_20:
[----:B------:R-:W-:Y:S06]  /*15e0*/  BAR.SYNC.DEFER_BLOCKING 0x0 ;  /* 0x0000000000007b1d */ /* 0x000fec0000010000 */
.L_x_21:
[----:B------:R-:W-:Y:S05]  /*15f0*/  BRA.U UP0, `(.L_x_22) ;  /* 0x00000015008c7547 */ /* 0x000fea000b800000 */
[----:B------:R-:W2:Y:S01]  /*1600*/  LDCU UR6, c[0x0][0x38c] ;  /* 0x00007180ff0677ac */ /* 0x000ea20008000800 */
[----:B------:R-:W-:Y:S01]  /*1610*/  PLOP3.LUT P1, PT, PT, PT, UP3, 0x80, 0x8 ;  /* 0x000000000008781c */ /* 0x000fe20003f2f038 */
[----:B------:R-:W-:Y:S01]  /*1620*/  IMAD.MOV.U32 R12, RZ, RZ, 0x1 ;  /* 0x00000001ff0c7424 */ /* 0x000fe200078e00ff */
[----:B------:R-:W-:Y:S01]  /*1630*/  ISETP.EQ.OR P2, PT, R0, RZ, P3 ;  /* 0x000000ff0000720c */ /* 0x000fe20001f42670 */
[----:B------:R-:W-:Y:S01]  /*1640*/  UISETP.NE.AND UP1, UPT, UR18, URZ, UPT ;  /* 0x000000ff1200728c */ /* 0x000fe2000bf25270 */
[----:B------:R-:W-:Y:S01]  /*1650*/  PLOP3.LUT P1, PT, P1, PT, PT, 0x8, 0x80 ;  /* 0x000000000080781c */ /* 0x000fe20000f2e170 */
[----:B------:R-:W-:Y:S01]  /*1660*/  USEL UR29, URZ, 0x1, UP5 ;  /* 0x00000001ff1d7887 */ /* 0x000fe2000a800000 */
[----:B------:R-:W-:Y:S01]  /*1670*/  CS2R R10, SRZ ;  /* 0x00000000000a7805 */ /* 0x000fe2000001ff00 */
[----:B------:R-:W-:Y:S01]  /*1680*/  IMAD.MOV.U32 R9, RZ, RZ, RZ ;  /* 0x000000ffff097224 */ /* 0x000fe200078e00ff */
[----:B------:R-:W3:Y:S01]  /*1690*/  LDCU UR45, c[0x0][0x370] ;  /* 0x00006e00ff2d77ac */ /* 0x000ee20008000800 */
[----:B------:R-:W-:Y:S01]  /*16a0*/  IMAD.MOV.U32 R8, RZ, RZ, 0x1 ;  /* 0x00000001ff087424 */ /* 0x000fe200078e00ff */
[----:B------:R-:W4:Y:S01]  /*16b0*/  LDCU.64 UR38, c[0x0][0x348] ;  /* 0x00006900ff2677ac */ /* 0x000f220008000a00 */
[----:B------:R-:W-:-:S02]  /*16c0*/  USHF.R.U32.HI UR51, URZ, 0x6, UR23 ;  /* 0x00000006ff337899 */ /* 0x000fc40008011617 */
[----:B--2---:R-:W-:Y:S02]  /*16d0*/  UIADD3 UR5, UPT, UPT, UR6, 0x7f, URZ ;  /* 0x0000007f06057890 */ /* 0x004fe4000fffe0ff */
[----:B------:R-:W-:Y:S02]  /*16e0*/  UIADD3 UR52, UPT, UPT, UR6, 0xfe, URZ ;  /* 0x000000fe06347890 */ /* 0x000fe4000fffe0ff */
[----:B------:R-:W-:Y:S01]  /*16f0*/  USHF.R.S32.HI UR4, URZ, 0x1f, UR5 ;  /* 0x0000001fff047899 */ /* 0x000fe20008011405 */
[----:B------:R-:W2:Y:S03]  /*1700*/  LDCU UR44, c[0x0][0x374] ;  /* 0x00006e80ff2c77ac */ /* 0x000ea60008000800 */
[----:B------:R-:W-:Y:S02]  /*1710*/  ULEA.HI UR4, UR4, UR5, URZ, 0x7 ;  /* 0x0000000504047291 */ /* 0x000fe4000f8f38ff */
[----:B------:R-:W-:-:S02]  /*1720*/  USEL UR29, UR29, 0x2, UP1 ;  /* 0x000000021d1d7887 */ /* 0x000fc40008800000 */
[----:B------:R-:W-:Y:S02]  /*1730*/  USHF.R.S32.HI UR49, URZ, 0x7, UR4 ;  /* 0x00000007ff317899 */ /* 0x000fe40008011404 */
[----:B------:R-:W-:Y:S02]  /*1740*/  UIADD3 UR4, UPT, UPT, UR6, -0x1, URZ ;  /* 0xffffffff06047890 */ /* 0x000fe4000fffe0ff */
[----:B------:R-:W-:Y:S02]  /*1750*/  UISETP.LT.U32.AND UP0, UPT, UR49, 0x7, UPT ;  /* 0x000000073100788c */ /* 0x000fe4000bf01070 */
[----:B------:R-:W-:Y:S02]  /*1760*/  UISETP.GE.U32.AND UP2, UPT, UR4, -0xff, UPT ;  /* 0xffffff010400788c */ /* 0x000fe4000bf46070 */
[----:B------:R-:W-:Y:S01]  /*1770*/  USEL UR46, UR49, 0x7, UP0 ;  /* 0x00000007312e7887 */ /* 0x000fe20008000000 */
[----:B------:R-:W-:-:S03]  /*1780*/  UMOV UR21, URZ ;  /* 0x000000ff00157c82 */ /* 0x000fc60008000000 */
[----:B------:R-:W-:Y:S02]  /*1790*/  UIADD3 UR22, UPT, UPT, UR46, -0x1, URZ ;  /* 0xffffffff2e167890 */ /* 0x000fe4000fffe0ff */
[----:B------:R-:W-:-:S03]  /*17a0*/  UIADD3 UR50, UPT, UPT, UR49, -UR46, URZ ;  /* 0x8000002e31327290 */ /* 0x000fc6000fffe0ff */
[----:B------:R-:W-:-:S04]  /*17b0*/  @UP2 UIADD3 UR22, UPT, UPT, UR46, URZ, URZ ;  /* 0x000000ff2e162290 */ /* 0x000fc8000fffe0ff */
[----:B--234-:R-:W-:-:S12]  /*17c0*/  UIADD3 UR22, UPT, UPT, UR22, 0x1, URZ ;  /* 0x0000000116167890 */ /* 0x01cfd8000fffe0ff */
.L_x_42:
[----:B------:R-:W-:Y:S01]  /*17d0*/  UISETP.NE.AND UP0, UPT, UR42, URZ, UPT ;  /* 0x000000ff2a00728c */ /* 0x000fe2000bf05270 */
[----:B------:R-:W2:Y:S08]  /*17e0*/  S2UR UR42, SR_CgaCtaId ;  /* 0x00000000002a79c3 */ /* 0x000eb00000008800 */
[----:B------:R-:W-:Y:S05]  /*17f0*/  BRA.U UP0, `(.L_x_23) ;  /* 0x0000000100347547 */ /* 0x000fea000b800000 */
[----:B------:R-:W3:Y:S01]  /*1800*/  S2R R0, SR_CgaCtaId ;  /* 0x0000000000007919 */ /* 0x000ee20000008800 */
[----:B------:R-:W-:-:S04]  /*1810*/  MOV R2, 0x400 ;  /* 0x0000040000027802 */ /* 0x000fc80000000f00 */
[----:B---3--:R-:W-:Y:S02]  /*1820*/  LEA R0, R0, R2, 0x18 ;  /* 0x0000000200007211 */ /* 0x008fe400078ec0ff */
[----:B------:R-:W-:-:S03]  /*1830*/  SHF.L.U32 R2, R8, 0x1f, RZ ;  /* 0x0000001f08027819 */ /* 0x000fc600000006ff */
[----:B------:R-:W-:-:S04]  /*1840*/  IMAD R0, R9, 0x8, R0 ;  /* 0x0000000809007824 */ /* 0x000fc800078e0200 */
[----:B------:R-:W3:Y:S02]  /*1850*/  SYNCS.PHASECHK.TRANS64.TRYWAIT P0, [R0+URZ+0x110], R2 ;  /* 0x00011002000075a7 */ /* 0x000ee400080011ff */
[----:B---3--:R-:W-:Y:S05]  /*1860*/  @!P0 BRA `(.L_x_24) ;  /* 0x0000005800888947 */ /* 0x008fea0003800000 */
.L_x_114:
[----:B------:R-:W-:Y:S01]  /*1870*/  VIADD R9, R9, 0x1 ;  /* 0x0000000109097836 */ /* 0x000fe20000000000 */
[----:B------:R3:W-:Y:S04]  /*1880*/  SYNCS.ARRIVE.TRANS64.A1T0 RZ, [R0+URZ+0x100], RZ ;  /* 0x000100ff00ff79a7 */ /* 0x0007e800081000ff */
[----:B------:R-:W-:-:S04]  /*1890*/  ISETP.NE.AND P0, PT, R9, 0x2, PT ;  /* 0x000000020900780c */ /* 0x000fc80003f05270 */
[----:B------:R-:W-:Y:S02]  /*18a0*/  SEL R9, R9, RZ, P0 ;  /* 0x000000ff09097207 */ /* 0x000fe40000000000 */
[----:B---3--:R-:W-:-:S04]  /*18b0*/  SEL R0, RZ, 0x1, P0 ;  /* 0x00000001ff007807 */ /* 0x008fc80000000000 */
[----:B------:R-:W-:-:S07]  /*18c0*/  LOP3.LUT R8, R8, R0, RZ, 0x3c, !PT ;  /* 0x0000000008087212 */ /* 0x000fce00078e3cff */
.L_x_23:
[----:B------:R-:W-:Y:S01]  /*18d0*/  UMOV UR13, 0x400 ;  /* 0x00000400000d7882 */ /* 0x000fe20000000000 */
[----:B------:R-:W-:Y:S01]  /*18e0*/  SHF.L.U32 R0, R12, 0x1f, RZ ;  /* 0x0000001f0c007819 */ /* 0x000fe200000006ff */
[----:B--2---:R-:W-:Y:S02]  /*18f0*/  ULEA UR13, UR42, UR13, 0x18 ;  /* 0x0000000d2a0d7291 */ /* 0x004fe4000f8ec0ff */
[----:B------:R-:W-:Y:S02]  /*1900*/  UISETP.GE.U32.AND UP0, UPT, UR52, 0xff, UPT ;  /* 0x000000ff3400788c */ /* 0x000fe4000bf06070 */
[----:B------:R-:W-:Y:S02]  /*1910*/  ULEA UR4, UR21, UR13, 0x3 ;  /* 0x0000000d15047291 */ /* 0x000fe4000f8e18ff */
[----:B------:R-:W-:Y:S02]  /*1920*/  USHF.L.U32 UR35, UR48, 0x6, URZ ;  /* 0x0000000630237899 */ /* 0x000fe400080006ff */
[----:B------:R-:W-:Y:S01]  /*1930*/  UIMAD UR19, UR47, 0x30, UR51 ;  /* 0x000000302f1378a4 */ /* 0x000fe2000f8e0233 */
[----:B------:R-:W-:-:S04]  /*1940*/  UMOV UR14, URZ ;  /* 0x000000ff000e7c82 */ /* 0x000fc80008000000 */
[----:B------:R2:W3:Y:S01]  /*1950*/  SYNCS.PHASECHK.TRANS64.TRYWAIT P0, [UR4+0x38], R0 ;  /* 0x00003800ff0075a7 */ /* 0x0004e20008001104 */
[----:B------:R-:W-:Y:S06]  /*1960*/  BRA.U !UP0, `(.L_x_25) ;  /* 0x0000000108f07547 */ /* 0x000fec000b800000 */
[----:B------:R-:W-:Y:S01]  /*1970*/  UMOV UR15, URZ ;  /* 0x000000ff000f7c82 */ /* 0x000fe20008000000 */
[----:B------:R-:W-:-:S05]  /*1980*/  UMOV UR4, UR21 ;  /* 0x0000001500047c82 */ /* 0x000fca0008000000 */
.L_x_31:
[----:B------:R-:W-:Y:S01]  /*1990*/  ULEA UR33, UR4, UR13, 0x3 ;  /* 0x0000000d04217291 */ /* 0x000fe2000f8e18ff */
[----:B---3--:R-:W-:Y:S01]  /*19a0*/  @!P3 MOV R2, 0x7000 ;  /* 0x000070000002b802 */ /* 0x008fe20000000f00 */
[----:B-1-3--:R-:W-:Y:S10]  /*19b0*/  @P0 BRA `(.L_x_26) ;  /* 0x00000000000c0947 */ /* 0x00aff40003800000 */
[----:B------:R-:W-:-:S04]  /*19c0*/  SHF.L.U32 R3, R12, 0x1f, RZ ;  /* 0x0000001f0c037819 */ /* 0x000fc800000006ff */
[----:B------:R-:W3:Y:S02]  /*19d0*/  SYNCS.PHASECHK.TRANS64.TRYWAIT P0, [UR33+0x38], R3 ;  /* 0x00003803ff0075a7 */ /* 0x000ee40008001121 */
[----:B---3--:R-:W-:Y:S05]  /*19e0*/  @!P0 BRA `(.L_x_27) ;  /* 0x00000058003c8947 */ /* 0x008fea0003800000 */
.L_x_26:
[----:B------:R3:W-:Y:S01]  /*19f0*/  @!P3 SYNCS.ARRIVE.TRANS64 RZ, [UR33], R2 ;  /* 0x00000002ffffb9a7 */ /* 0x0007e20008000021 */
[----:B------:R-:W-:-:S04]  /*1a00*/  ULOP3.LUT UR5, UR29, 0x2, URZ, 0xfc, !UPT ;  /* 0x000000021d057892 */ /* 0x000fc8000f8efcff */
[----:B------:R-:W-:-:S09]  /*1a10*/  UISETP.NE.AND UP0, UPT, UR5, 0x2, UPT ;  /* 0x000000020500788c */ /* 0x000fd2000bf05270 */
[----:B------:R-:W-:Y:S05]  /*1a20*/  BRA.U UP0, `(.L_x_28) ;  /* 0x0000000100047547 */ /* 0x000fea000b800000 */
[----:B-1----:R-:W-:Y:S05]  /*1a30*/  BPT.TRAP 0x1 ;  /* 0x000000040000795c */ /* 0x002fea0000300000 */
.L_x_28:
[----:B------:R-:W-:Y:S04]  /*1a40*/  BSSY.RECONVERGENT B0, `(.L_x_29) ;  /* 0x0000003000007945 */ /* 0x000fe80003800200 */
[----:B------:R-:W-:Y:S05]  /*1a50*/  @P2 BRA `(.L_x_30) ;  /* 0x0000000000042947 */ /* 0x000fea0003800000 */
[----:B-1----:R-:W-:Y:S05]  /*1a60*/  BPT.TRAP 0x1 ;  /* 0x000000040000795c */ /* 0x002fea0000300000 */
.L_x_30:
[----:B-1----:R-:W-:Y:S05]  /*1a70*/  BSYNC.RECONVERGENT B0 ;  /* 0x0000000000007941 */ /* 0x002fea0003800200 */
.L_x_29:
[----:B------:R-:W-:Y:S02]  /*1a80*/  UIADD3 UR5, UPT, UPT, UR4, 0x1, URZ ;  /* 0x0000000104057890 */ /* 0x000fe4000fffe0ff */
[----:B------:R-:W-:Y:S02]  /*1a90*/  ULEA UR24, UR4, UR13, 0xe ;  /* 0x0000000d04187291 */ /* 0x000fe4000f8e70ff */
[----:B------:R-:W-:Y:S02]  /*1aa0*/  UISETP.NE.AND UP0, UPT, UR5, 0x7, UPT ;  /* 0x000000070500788c */ /* 0x000fe4000bf05270 */
[----:B------:R-:W-:Y:S02]  /*1ab0*/  UIMAD UR8, UR4, 0x1800, UR23 ;  /* 0x00001800040878a4 */ /* 0x000fe4000f8e0217 */
[----:B------:R-:W-:Y:S02]  /*1ac0*/  USEL UR6, URZ, 0x1, UP0 ;  /* 0x00000001ff067887 */ /* 0x000fe40008000000 */
[----:B------:R-:W-:-:S02]  /*1ad0*/  USEL UR21, UR5, URZ, UP0 ;  /* 0x000000ff05157287 */ /* 0x000fc40008000000 */
[----:B------:R-:W-:Y:S02]  /*1ae0*/  UIADD3 UR4, UP0, UPT, UR38, 0x180, URZ ;  /* 0x0000018026047890 */ /* 0x000fe4000ff1e0ff */
[----:B------:R-:W-:Y:S01]  /*1af0*/  ULEA UR5, UR21, UR13, 0x3 ;  /* 0x0000000d15057291 */ /* 0x000fe2000f8e18ff */
[----:B------:R-:W-:Y:S01]  /*1b00*/  LOP3.LUT R12, R12, UR6, RZ, 0x3c, !PT ;  /* 0x000000060c0c7c12 */ /* 0x000fe2000f8e3cff */
[----:B------:R-:W-:Y:S02]  /*1b10*/  USHF.L.U32 UR34, UR15, 0x7, URZ ;  /* 0x000000070f227899 */ /* 0x000fe400080006ff */
[----:B------:R-:W-:Y:S01]  /*1b20*/  UIADD3 UR15, UPT, UPT, UR15, 0x1, URZ ;  /* 0x000000010f0f7890 */ /* 0x000fe2000fffe0ff */
[----:B--2---:R-:W-:Y:S01]  /*1b30*/  SHF.L.U32 R0, R12, 0x1f, RZ ;  /* 0x0000001f0c007819 */ /* 0x004fe200000006ff */
[----:B------:R-:W-:Y:S02]  /*1b40*/  UIADD3 UR6, UP1, UPT, UR38, 0x80, URZ ;  /* 0x0000008026067890 */ /* 0x000fe4000ff3e0ff */
[----:B------:R-:W-:Y:S01]  /*1b50*/  ULEA UR8, UR8, UR13, 0x1 ;  /* 0x0000000d08087291 */ /* 0x000fe2000f8e08ff */
[----:B------:R4:W1:Y:S01]  /*1b60*/  SYNCS.PHASECHK.TRANS64.TRYWAIT P0, [UR5+0x38], R0 ;  /* 0x00003800ff0075a7 */ /* 0x0008620008001105 */
[----:B------:R-:W-:-:S02]  /*1b70*/  UIADD3.X UR5, UPT, UPT, URZ, UR39, URZ, UP0, !UPT ;  /* 0x00000027ff057290 */ /* 0x000fc400087fe4ff */
[----:B------:R-:W-:Y:S02]  /*1b80*/  UISETP.NE.AND UP0, UPT, UR15, UR22, UPT ;  /* 0x000000160f00728c */ /* 0x000fe4000bf05270 */
[----:B------:R-:W-:Y:S02]  /*1b90*/  UIADD3.X UR7, UPT, UPT, URZ, UR39, URZ, UP1, !UPT ;  /* 0x00000027ff077290 */ /* 0x000fe40008ffe4ff */
[----:B------:R-:W-:Y:S02]  /*1ba0*/  UIADD3 UR32, UPT, UPT, UR24, 0x3300, URZ ;  /* 0x0000330018207890 */ /* 0x000fe4000fffe0ff */
[----:B------:R-:W-:Y:S02]  /*1bb0*/  UIADD3 UR26, UPT, UPT, UR34, 0x40, URZ ;  /* 0x00000040221a7890 */ /* 0x000fe4000fffe0ff */
[----:B------:R-:W-:Y:S02]  /*1bc0*/  UIADD3 UR24, UPT, UPT, UR24, 0x5300, URZ ;  /* 0x0000530018187890 */ /* 0x000fe4000fffe0ff */
[----:B------:R-:W-:-:S02]  /*1bd0*/  UIADD3 UR16, UPT, UPT, UR8, 0x1f300, URZ ;  /* 0x0001f30008107890 */ /* 0x000fc4000fffe0ff */
[----:B------:R-:W-:Y:S01]  /*1be0*/  UIADD3 UR8, UPT, UPT, UR8, 0x20b00, URZ ;  /* 0x00020b0008087890 */ /* 0x000fe2000fffe0ff */
[----:B------:R-:W-:Y:S01]  /*1bf0*/  UMOV UR30, 0x0 ;  /* 0x00000000001e7882 */ /* 0x000fe20000000000 */
[----:B------:R-:W-:Y:S01]  /*1c00*/  UMOV UR31, 0x10000000 ;  /* 0x10000000001f7882 */ /* 0x000fe20000000000 */
[----:B------:R-:W-:Y:S01]  /*1c10*/  UMOV UR25, UR33 ;  /* 0x0000002100197c82 */ /* 0x000fe20008000000 */
[----:B------:R-:W-:Y:S01]  /*1c20*/  UMOV UR27, UR35 ;  /* 0x00000023001b7c82 */ /* 0x000fe20008000000 */
[----:B------:R-:W-:Y:S01]  /*1c30*/  UMOV UR28, UR36 ;  /* 0x00000024001c7c82 */ /* 0x000fe20008000000 */
[----:B------:R-:W-:Y:S01]  /*1c40*/  UMOV UR14, 0x30000 ;  /* 0x00030000000e7882 */ /* 0x000fe20000000000 */
[----:B------:R-:W-:Y:S01]  /*1c50*/  UMOV UR17, UR33 ;  /* 0x0000002100117c82 */ /* 0x000fe20008000000 */
[----:B------:R-:W-:Y:S01]  /*1c60*/  UMOV UR20, UR36 ;  /* 0x0000002400147c82 */ /* 0x000fe20008000000 */
[----:B------:R-:W-:Y:S01]  /*1c70*/  UMOV UR18, UR34 ;  /* 0x0000002200127c82 */ /* 0x000fe20008000000 */
[----:B------:R-:W-:Y:S01]  /*1c80*/  UTMALDG.3D [UR32], [UR6], desc[UR30] ;  /* 0x00001e20060075b4 */ /* 0x000fe20008011000 */
[----:B------:R-:W-:Y:S01]  /*1c90*/  UMOV UR11, UR19 ;  /* 0x00000013000b7c82 */ /* 0x000fe20008000000 */
[----:B------:R-:W-:Y:S01]  /*1ca0*/  UMOV UR12, UR36 ;  /* 0x00000024000c7c82 */ /* 0x000fe20008000000 */
[----:B------:R-:W-:Y:S01]  /*1cb0*/  UMOV UR9, UR33 ;  /* 0x0000002100097c82 */ /* 0x000fe20008000000 */
[----:B------:R-:W-:Y:S01]  /*1cc0*/  UMOV UR10, UR26 ;  /* 0x0000001a000a7c82 */ /* 0x000fe20008000000 */
[----:B------:R-:W-:Y:S01]  /*1cd0*/  UTMALDG.3D [UR24], [UR6], desc[UR30] ;  /* 0x00001e18060075b4 */ /* 0x000fe20008011000 */
[----:B------:R-:W-:Y:S01]  /*1ce0*/  UTMALDG.3D.MULTICAST [UR16], [UR4], UR14, desc[UR30] ;  /* 0x00001e10040073b4 */ /* 0x000fe2000801180e */
[----:B------:R2:W-:Y:S02]  /*1cf0*/  UTMALDG.3D.MULTICAST [UR8], [UR4], UR14, desc[UR30] ;  /* 0x00001e08040073b4 */ /* 0x0005e4000801180e */
[----:B--2---:R-:W-:Y:S01]  /*1d00*/  UMOV UR14, UR22 ;  /* 0x00000016000e7c82 */ /* 0x004fe20008000000 */
[----:B------:R-:W-:Y:S01]  /*1d10*/  UMOV UR4, UR21 ;  /* 0x0000001500047c82 */ /* 0x000fe20008000000 */
[----:B----4-:R-:W-:Y:S05]  /*1d20*/  BRA.U UP0, `(.L_x_31) ;  /* 0xfffffffd00187547 */ /* 0x010fea000b83ffff */
.L_x_25:
[----:B------:R-:W-:Y:S01]  /*1d30*/  ULEA UR4, UR21, UR13, 0x3 ;  /* 0x0000000d15047291 */ /* 0x000fe2000f8e18ff */
[----:B--2---:R-:W-:Y:S01]  /*1d40*/  SHF.L.U32 R0, R12, 0x1f, RZ ;  /* 0x0000001f0c007819 */ /* 0x004fe200000006ff */
[----:B------:R-:W-:Y:S01]  /*1d50*/  @!P1 SYNCS.ARRIVE.TRANS64.A1T0 RZ, [UR13+0x98], RZ ;  /* 0x000098ffffff99a7 */ /* 0x000fe2000810000d */
[----:B------:R-:W-:-:S06]  /*1d60*/  UISETP.GT.AND UP0, UPT, UR49, UR46, UPT ;  /* 0x0000002e3100728c */ /* 0x000fcc000bf04270 */
[----:B-1-3--:R1:W2:Y:S03]  /*1d70*/  SYNCS.PHASECHK.TRANS64.TRYWAIT P0, [UR4+0x38], R0 ;  /* 0x00003800ff0075a7 */ /* 0x00a2a60008001104 */
[----:B------:R-:W-:Y:S05]  /*1d80*/  BRA.U !UP0, `(.L_x_32) ;  /* 0x0000000108ec7547 */ /* 0x000fea000b800000 */
[----:B------:R-:W-:Y:S01]  /*1d90*/  UIADD3 UR15, UPT, UPT, UR50, UR14, URZ ;  /* 0x0000000e320f7290 */ /* 0x000fe2000fffe0ff */
[----:B------:R-:W-:-:S11]  /*1da0*/  UMOV UR4, UR21 ;  /* 0x0000001500047c82 */ /* 0x000fd60008000000 */
.L_x_38:
[----:B------:R-:W-:Y:S01]  /*1db0*/  ULEA UR33, UR4, UR13, 0x3 ;  /* 0x0000000d04217291 */ /* 0x000fe2000f8e18ff */
[----:B--2---:R-:W-:Y:S01]  /*1dc0*/  @!P3 MOV R2, 0x7000 ;  /* 0x000070000002b802 */ /* 0x004fe20000000f00 */
[----:B--2-4-:R-:W-:Y:S10]  /*1dd0*/  @P0 BRA `(.L_x_33) ;  /* 0x00000000000c0947 */ /* 0x014ff40003800000 */
[----:B------:R-:W-:-:S04]  /*1de0*/  SHF.L.U32 R3, R12, 0x1f, RZ ;  /* 0x0000001f0c037819 */ /* 0x000fc800000006ff */
[----:B------:R-:W2:Y:S02]  /*1df0*/  SYNCS.PHASECHK.TRANS64.TRYWAIT P0, [UR33+0x38], R3 ;  /* 0x00003803ff0075a7 */ /* 0x000ea40008001121 */
[----:B--2---:R-:W-:Y:S05]  /*1e00*/  @!P0 BRA `(.L_x_34) ;  /* 0x00000054004c8947 */ /* 0x004fea0003800000 */
.L_x_33:
[----:B------:R2:W-:Y:S01]  /*1e10*/  @!P3 SYNCS.ARRIVE.TRANS64 RZ, [UR33], R2 ;  /* 0x00000002ffffb9a7 */ /* 0x0005e20008000021 */
[----:B------:R-:W-:-:S04]  /*1e20*/  ULOP3.LUT UR5, UR29, 0x2, URZ, 0xfc, !UPT ;  /* 0x000000021d057892 */ /* 0x000fc8000f8efcff */
[----:B------:R-:W-:-:S09]  /*1e30*/  UISETP.NE.AND UP0, UPT, UR5, 0x2, UPT ;  /* 0x000000020500788c */ /* 0x000fd2000bf05270 */
[----:B------:R-:W-:Y:S05]  /*1e40*/  BRA.U UP0, `(.L_x_35) ;  /* 0x0000000100047547 */ /* 0x000fea000b800000 */
[----:B------:R-:W-:Y:S05]  /*1e50*/  BPT.TRAP 0x1 ;  /* 0x000000040000795c */ /* 0x000fea0000300000 */
.L_x_35:
[----:B------:R-:W-:Y:S04]  /*1e60*/  BSSY.RECONVERGENT B0, `(.L_x_36) ;  /* 0x0000003000007945 */ /* 0x000fe80003800200 */
[----:B------:R-:W-:Y:S05]  /*1e70*/  @P2 BRA `(.L_x_37) ;  /* 0x0000000000042947 */ /* 0x000fea0003800000 */
[----:B------:R-:W-:Y:S05]  /*1e80*/  BPT.TRAP 0x1 ;  /* 0x000000040000795c */ /* 0x000fea0000300000 */
.L_x_37:
[----:B------:R-:W-:Y:S05]  /*1e90*/  BSYNC.RECONVERGENT B0 ;  /* 0x0000000000007941 */ /* 0x000fea0003800200 */
.L_x_36:
        /* <DEDUP_REMOVED lines=11> */
[----:B-1----:R-:W-:Y:S01]  /*1f50*/  SHF.L.U32 R0, R12, 0x1f, RZ ;  /* 0x0000001f0c007819 */ /* 0x002fe200000006ff */
[----:B------:R-:W-:Y:S02]  /*1f60*/  UIADD3 UR6, UP1, UPT, UR38, 0x80, URZ ;  /* 0x0000008026067890 */ /* 0x000fe4000ff3e0ff */
[----:B------:R-:W-:Y:S01]  /*1f70*/  ULEA UR8, UR8, UR13, 0x1 ;  /* 0x0000000d08087291 */ /* 0x000fe2000f8e08ff */
[----:B------:R3:W4:Y:S01]  /*1f80*/  SYNCS.PHASECHK.TRANS64.TRYWAIT P0, [UR5+0x38], R0 ;  /* 0x00003800ff0075a7 */ /* 0x0007220008001105 */
        /* <DEDUP_REMOVED lines=16> */
[----:B------:R-:W-:Y:S01]  /*2090*/  UTMALDG.3D [UR32], [UR6], desc[UR30] ;  /* 0x00001e20060075b4 */ /* 0x000fe20008011000 */
[----:B------:R-:W-:Y:S01]  /*20a0*/  UMOV UR18, UR34 ;  /* 0x0000002200127c82 */ /* 0x000fe20008000000 */
[----:B------:R-:W-:Y:S01]  /*20b0*/  UMOV UR11, UR19 ;  /* 0x00000013000b7c82 */ /* 0x000fe20008000000 */
[----:B------:R-:W-:Y:S01]  /*20c0*/  UMOV UR12, UR36 ;  /* 0x00000024000c7c82 */ /* 0x000fe20008000000 */
[----:B------:R-:W-:Y:S01]  /*20d0*/  UMOV UR9, UR33 ;  /* 0x0000002100097c82 */ /* 0x000fe20008000000 */
[----:B------:R-:W-:Y:S01]  /*20e0*/  UMOV UR10, UR26 ;  /* 0x0000001a000a7c82 */ /* 0x000fe20008000000 */
[----:B------:R-:W-:Y:S01]  /*20f0*/  UTMALDG.3D [UR24], [UR6], desc[UR30] ;  /* 0x00001e18060075b4 */ /* 0x000fe20008011000 */
[----:B------:R-:W-:Y:S01]  /*2100*/  UTMALDG.3D.MULTICAST [UR16], [UR4], UR37, desc[UR30] ;  /* 0x00001e10040073b4 */ /* 0x000fe20008011825 */
[----:B------:R1:W-:Y:S02]  /*2110*/  UTMALDG.3D.MULTICAST [UR8], [UR4], UR37, desc[UR30] ;  /* 0x00001e08040073b4 */ /* 0x0003e40008011825 */
[----:B-1----:R-:W-:Y:S01]  /*2120*/  UMOV UR4, UR21 ;  /* 0x0000001500047c82 */ /* 0x002fe20008000000 */
[----:B---3--:R-:W-:Y:S05]  /*2130*/  BRA.U UP0, `(.L_x_38) ;  /* 0xfffffffd001c7547 */ /* 0x008fea000b83ffff */
.L_x_32:
[C---:B------:R-:W-:Y:S01]  /*2140*/  LEA R3, R11.reuse, UR13, 0x3 ;  /* 0x0000000d0b037c11 */ /* 0x040fe2000f8e18ff */
[----:B------:R-:W-:Y:S01]  /*2150*/  NOP ;  /* 0x0000000000007918 */ /* 0x000fe20000000000 */
[----:B-1----:R-:W-:Y:S02]  /*2160*/  SHF.L.U32 R0, R10, 0x1f, RZ ;  /* 0x0000001f0a007819 */ /* 0x002fe400000006ff */
[----:B------:R-:W-:Y:S02]  /*2170*/  LEA R4, R11, UR13, 0x4 ;  /* 0x0000000d0b047c11 */ /* 0x000fe4000f8e20ff */
[----:B--2-4-:R-:W1:Y:S02]  /*2180*/  SYNCS.PHASECHK.TRANS64.TRYWAIT P0, [R3+URZ+0xa0], R0 ;  /* 0x0000a000030075a7 */ /* 0x014e6400080011ff */
[----:B-1----:R-:W-:Y:S05]  /*2190*/  @!P0 BRA `(.L_x_39) ;  /* 0x0000005000808947 */ /* 0x002fea0003800000 */
.L_x_117:
[----:B------:R-:W2:Y:S01]  /*21a0*/  LDS.128 R4, [R4+0x130] ;  /* 0x0001300004047984 */ /* 0x000ea20000000c00 */
[----:B------:R-:W-:Y:S01]  /*21b0*/  UISETP.GE.AND UP0, UPT, UR43, 0x1, UPT ;  /* 0x000000012b00788c */ /* 0x000fe2000bf06270 */
[----:B------:R-:W-:Y:S01]  /*21c0*/  @!PT LDS RZ, [RZ] ;  /* 0x00000000fffff984 */ /* 0x000fe20000000800 */
[----:B------:R-:W-:Y:S01]  /*21d0*/  @!PT LDS RZ, [RZ] ;  /* 0x00000000fffff984 */ /* 0x000fe20000000800 */
[----:B------:R-:W-:Y:S01]  /*21e0*/  @!PT LDS RZ, [RZ] ;  /* 0x00000000fffff984 */ /* 0x000fe20000000800 */
[----:B------:R-:W-:Y:S01]  /*21f0*/  @!PT LDS RZ, [RZ] ;  /* 0x00000000fffff984 */ /* 0x000fe20000000800 */
[----:B------:R3:W-:Y:S06]  /*2200*/  MEMBAR.ALL.CTA ;  /* 0x0000000000007992 */ /* 0x0007ec0000008000 */
[----:B---3--:R-:W3:Y:S01]  /*2210*/  FENCE.VIEW.ASYNC.S ;  /* 0x00000000000073c6 */ /* 0x008ee20000000000 */
[----:B--2---:R-:W-:-:S13]  /*2220*/  LOP3.LUT P0, RZ, R6, 0x1, RZ, 0xc0, !PT ;  /* 0x0000000106ff7812 */ /* 0x004fda000780c0ff */
[----:B---3--:R-:W-:Y:S01]  /*2230*/  VOTEU.ANY UP1, P0 ;  /* 0x0000000000ff7886 */ /* 0x008fe20000020100 */
[----:B------:R-:W-:-:S13]  /*2240*/  PLOP3.LUT P0, PT, PT, PT, UP1, 0x80, 0x8 ;  /* 0x000000000008781c */ /* 0x000fda0003f0f018 */
[----:B-1----:R-:W-:Y:S02]  /*2250*/  @P0 LOP3.LUT R0, R5, 0xffff, RZ, 0xc0, !PT ;  /* 0x0000ffff05000812 */ /* 0x002fe400078ec0ff */
[----:B------:R-:W-:Y:S02]  /*2260*/  @P0 MOV R2, R4 ;  /* 0x0000000400020202 */ /* 0x000fe40000000f00 */
[----:B------:R-:W-:Y:S01]  /*2270*/  @P0 R2UR UR5, R0 ;  /* 0x00000000000502ca */ /* 0x000fe200000e0000 */
[----:B------:R-:W-:Y:S01]  /*2280*/  VIADD R0, R3, 0xb0 ;  /* 0x000000b003007836 */ /* 0x000fe20000000000 */
[----:B------:R-:W-:Y:S02]  /*2290*/  @P0 SHF.R.U32.HI R4, RZ, 0x10, R5 ;  /* 0x00000010ff040819 */ /* 0x000fe40000011605 */
[----:B------:R-:W-:Y:S02]  /*22a0*/  @P0 R2UR UR6, R2 ;  /* 0x00000000020602ca */ /* 0x000fe400000e0000 */
[----:B------:R-:W-:-:S02]  /*22b0*/  PRMT R0, RZ, 0x654, R0 ;  /* 0x00000654ff007816 */ /* 0x000fc40000000000 */
[----:B------:R-:W-:Y:S02]  /*22c0*/  @P0 R2UR UR4, R4 ;  /* 0x00000000040402ca */ /* 0x000fe400000e0000 */
[----:B------:R1:W-:Y:S03]  /*22d0*/  SYNCS.ARRIVE.TRANS64.RED.A1T0 RZ, [R0+URZ], RZ ;  /* 0x000000ff00ff79a7 */ /* 0x0003e600081004ff */
[----:B------:R-:W-:-:S04]  /*22e0*/  @UP1 UMOV UR40, UR5 ;  /* 0x0000000500281c82 */ /* 0x000fc80008000000 */
[----:B------:R-:W-:-:S04]  /*22f0*/  @UP1 UMOV UR41, UR6 ;  /* 0x0000000600291c82 */ /* 0x000fc80008000000 */
[----:B------:R-:W-:Y:S01]  /*2300*/  @UP1 UMOV UR36, UR4 ;  /* 0x0000000400241c82 */ /* 0x000fe20008000000 */
[----:B------:R-:W-:Y:S05]  /*2310*/  BRA.U !UP0, `(.L_x_40) ;  /* 0x0000000108d47547 */ /* 0x000fea000b800000 */
[----:B------:R-:W2:Y:S01]  /*2320*/  LDCU.128 UR16, c[0x0][0xb10] ;  /* 0x00016200ff1077ac */ /* 0x000ea20008000c00 */
[----:B------:R-:W3:Y:S01]  /*2330*/  LDCU UR12, c[0x0][0xb20] ;  /* 0x00016400ff0c77ac */ /* 0x000ee20008000800 */
[----:B------:R-:W4:Y:S01]  /*2340*/  LDCU UR20, c[0x0][0xb0c] ;  /* 0x00016180ff1477ac */ /* 0x000f220008000800 */
[----:B------:R-:W1:Y:S01]  /*2350*/  LDCU.64 UR8, c[0x0][0xb28] ;  /* 0x00016500ff0877ac */ /* 0x000e620008000a00 */
[----:B------:R-:W-:Y:S02]  /*2360*/  UISETP.NE.AND UP3, UPT, UR43, 0x1, UPT ;  /* 0x000000012b00788c */ /* 0x000fe4000bf65270 */
[----:B--2---:R-:W-:Y:S02]  /*2370*/  UIMAD.WIDE.U32 UR6, UR44, UR19, URZ ;  /* 0x000000132c0672a5 */ /* 0x004fe4000f8e00ff */
[----:B------:R-:W-:Y:S02]  /*2380*/  UIMAD.WIDE.U32 UR4, UR45, UR16, URZ ;  /* 0x000000102d0472a5 */ /* 0x000fe4000f8e00ff */
[----:B------:R-:W-:-:S02]  /*2390*/  UISETP.NE.AND UP0, UPT, UR18, 0x1, UPT ;  /* 0x000000011200788c */ /* 0x000fc4000bf05270 */
[----:B------:R-:W-:Y:S01]  /*23a0*/  UIMAD.WIDE.U32 UR24, UR40, UR19, URZ ;  /* 0x00000013281872a5 */ /* 0x000fe2000f8e00ff */
[----:B------:R-:W-:Y:S02]  /*23b0*/  UMOV UR6, UR7 ;  /* 0x0000000700067c82 */ /* 0x000fe40008000000 */
[----:B------:R-:W-:Y:S01]  /*23c0*/  UMOV UR4, UR5 ;  /* 0x0000000500047c82 */ /* 0x000fe20008000000 */
[----:B---3--:R-:W-:Y:S02]  /*23d0*/  USHF.R.U32.HI UR6, URZ, UR12, UR6 ;  /* 0x0000000cff067299 */ /* 0x008fe40008011606 */
[----:B----4-:R-:W-:Y:S02]  /*23e0*/  UISETP.NE.AND UP2, UPT, UR20, 0x1, UPT ;  /* 0x000000011400788c */ /* 0x010fe4000bf45270 */
[----:B------:R-:W-:Y:S02]  /*23f0*/  USHF.R.U32.HI UR4, URZ, UR17, UR4 ;  /* 0x00000011ff047299 */ /* 0x000fe40008011604 */
[----:B------:R-:W-:-:S02]  /*2400*/  USEL UR5, UR44, UR6, !UP0 ;  /* 0x000000062c057287 */ /* 0x000fc4000c000000 */
[----:B------:R-:W-:Y:S02]  /*2410*/  USEL UR6, UR45, UR4, !UP2 ;  /* 0x000000042d067287 */ /* 0x000fe4000d000000 */
[----:B-1----:R-:W-:Y:S01]  /*2420*/  UIMAD.WIDE.U32 UR10, UR5, UR8, URZ ;  /* 0x00000008050a72a5 */ /* 0x002fe2000f8e00ff */
[----:B------:R-:W-:Y:S01]  /*2430*/  UMOV UR4, UR25 ;  /* 0x0000001900047c82 */ /* 0x000fe20008000000 */
[----:B------:R-:W-:Y:S02]  /*2440*/  UIMAD.WIDE.U32 UR14, UR41, UR16, URZ ;  /* 0x00000010290e72a5 */ /* 0x000fe4000f8e00ff */
[----:B------:R-:W-:-:S03]  /*2450*/  UIMAD.WIDE.U32 UR24, UR6, UR8, URZ ;  /* 0x00000008061872a5 */ /* 0x000fc6000f8e00ff */
[----:B------:R-:W-:Y:S01]  /*2460*/  UMOV UR10, UR11 ;  /* 0x0000000b000a7c82 */ /* 0x000fe20008000000 */
[----:B------:R-:W-:Y:S02]  /*2470*/  USHF.R.U32.HI UR4, URZ, UR12, UR4 ;  /* 0x0000000cff047299 */ /* 0x000fe40008011604 */
[----:B------:R-:W-:Y:S01]  /*2480*/  @UP3 USHF.R.U32.HI UR5, URZ, UR9, UR10 ;  /* 0x00000009ff053299 */ /* 0x000fe2000801160a */
[----:B------:R-:W-:Y:S01]  /*2490*/  UMOV UR14, UR15 ;  /* 0x0000000f000e7c82 */ /* 0x000fe20008000000 */
[----:B------:R-:W-:Y:S01]  /*24a0*/  UMOV UR24, UR25 ;  /* 0x0000001900187c82 */ /* 0x000fe20008000000 */
[----:B------:R-:W-:Y:S02]  /*24b0*/  USHF.R.U32.HI UR17, URZ, UR17, UR14 ;  /* 0x00000011ff117299 */ /* 0x000fe4000801160e */
[----:B------:R-:W-:Y:S02]  /*24c0*/  USEL UR4, UR40, UR4, !UP0 ;  /* 0x0000000428047287 */ /* 0x000fe4000c000000 */
[----:B------:R-:W-:-:S02]  /*24d0*/  @UP3 USHF.R.U32.HI UR6, URZ, UR9, UR24 ;  /* 0x00000009ff063299 */ /* 0x000fc40008011618 */
[----:B------:R-:W-:Y:S02]  /*24e0*/  UIMAD UR7, UR43, UR5, URZ ;  /* 0x000000052b0772a4 */ /* 0x000fe4000f8e02ff */
[----:B------:R-:W-:Y:S02]  /*24f0*/  USEL UR5, UR41, UR17, !UP2 ;  /* 0x0000001129057287 */ /* 0x000fe4000d000000 */
[----:B------:R-:W-:Y:S02]  /*2500*/  UIMAD UR10, UR43, UR6, URZ ;  /* 0x000000062b0a72a4 */ /* 0x000fe4000f8e02ff */
[----:B------:R-:W-:Y:S02]  /*2510*/  UISETP.GE.AND UP0, UPT, UR4, UR7, UPT ;  /* 0x000000070400728c */ /* 0x000fe4000bf06270 */
[----:B------:R-:W-:Y:S02]  /*2520*/  UIMAD.WIDE.U32 UR14, UR4, UR8, URZ ;  /* 0x00000008040e72a5 */ /* 0x000fe4000f8e00ff */
[----:B------:R-:W-:-:S02]  /*2530*/  UISETP.GE.OR UP0, UPT, UR5, UR10, UP0 ;  /* 0x0000000a0500728c */ /* 0x000fc40008706670 */
[----:B------:R-:W-:Y:S02]  /*2540*/  UIMAD.WIDE.U32 UR10, UR5, UR8, URZ ;  /* 0x00000008050a72a5 */ /* 0x000fe4000f8e00ff */
[----:B------:R-:W-:Y:S01]  /*2550*/  UIADD3 UR12, UPT, UPT, -UR4, URZ, URZ ;  /* 0x000000ff040c7290 */ /* 0x000fe2000fffe1ff */
[----:B------:R-:W-:Y:S01]  /*2560*/  UMOV UR8, UR15 ;  /* 0x0000000f00087c82 */ /* 0x000fe20008000000 */
[----:B------:R-:W-:Y:S02]  /*2570*/  UIADD3 UR10, UPT, UPT, -UR5, URZ, URZ ;  /* 0x000000ff050a7290 */ /* 0x000fe4000fffe1ff */
[----:B------:R-:W-:-:S03]  /*2580*/  USHF.R.U32.HI UR8, URZ, UR9, UR8 ;  /* 0x00000009ff087299 */ /* 0x000fc60008011608 */
[----:B------:R-:W-:Y:S01]  /*2590*/  @!UP0 UMOV UR7, UR11 ;  /* 0x0000000b00078c82 */ /* 0x000fe20008000000 */
[----:B------:R-:W-:Y:S02]  /*25a0*/  UIMAD UR12, UR18, UR12, UR40 ;  /* 0x0000000c120c72a4 */ /* 0x000fe4000f8e0228 */
[----:B------:R-:W-:Y:S02]  /*25b0*/  USEL UR8, UR4, UR8, !UP3 ;  /* 0x0000000804087287 */ /* 0x000fe4000d800000 */
[----:B------:R-:W-:Y:S02]  /*25c0*/  @!UP0 USHF.R.U32.HI UR7, URZ, UR9, UR7 ;  /* 0x00000009ff078299 */ /* 0x000fe40008011607 */
[----:B------:R-:W-:Y:S02]  /*25d0*/  UIADD3 UR9, UPT, UPT, -UR8, URZ, URZ ;  /* 0x000000ff08097290 */ /* 0x000fe4000fffe1ff */
[----:B------:R-:W-:Y:S02]  /*25e0*/  @!UP0 USEL UR7, UR5, UR7, !UP3 ;  /* 0x0000000705078287 */ /* 0x000fe4000d800000 */
[----:B------:R-:W-:-:S02]  /*25f0*/  UIMAD UR9, UR43, UR9, UR4 ;  /* 0x000000092b0972a4 */ /* 0x000fc4000f8e0204 */
[----:B------:R-:W-:Y:S02]  /*2600*/  @!UP0 UIADD3 UR8, UPT, UPT, UR8, -UR7, URZ ;  /* 0x8000000708088290 */ /* 0x000fe4000fffe0ff */
[----:B------:R-:W-:Y:S02]  /*2610*/  @!UP0 UIMAD UR7, UR9, UR6, UR7 ;  /* 0x00000006090782a4 */ /* 0x000fe4000f8e0207 */
[----:B------:R-:W-:Y:S02]  /*2620*/  @!UP0 UIMAD UR4, UR43, UR8, UR5 ;  /* 0x000000082b0482a4 */ /* 0x000fe4000f8e0205 */
[----:B------:R-:W-:Y:S02]  /*2630*/  UIMAD UR6, UR20, UR10, UR41 ;  /* 0x0000000a140672a4 */ /* 0x000fe4000f8e0229 */
[----:B------:R-:W-:Y:S01]  /*2640*/  UIMAD UR40, UR4, UR18, UR12 ;  /* 0x00000012042872a4 */ /* 0x000fe2000f8e020c */
[----:B------:R-:W-:Y:S02]  /*2650*/  @!UP0 UMOV UR5, UR7 ;  /* 0x0000000700058c82 */ /* 0x000fe40008000000 */
[----:B------:R-:W-:-:S12]  /*2660*/  UIMAD UR41, UR5, UR20, UR6 ;  /* 0x00000014052972a4 */ /* 0x000fd8000f8e0206 */
.L_x_40:
[----:B------:R-:W2:Y:S02]  /*2670*/  LDCU UR4, c[0x0][0xb30] ;  /* 0x00016600ff0477ac */ /* 0x000ea40008000800 */
[----:B--2---:R-:W-:-:S09]  /*2680*/  UISETP.NE.AND UP0, UPT, UR4, 0x1, UPT ;  /* 0x000000010400788c */ /* 0x004fd2000bf05270 */
[----:B------:R-:W-:Y:S05]  /*2690*/  BRA.U UP0, `(.L_x_41) ;  /* 0x0000000100447547 */ /* 0x000fea000b800000 */
[----:B------:R-:W2:Y:S01]  /*26a0*/  LDCU.128 UR8, c[0x0][0xb10] ;  /* 0x00016200ff0877ac */ /* 0x000ea20008000c00 */
[----:B------:R-:W3:Y:S01]  /*26b0*/  LDCU UR12, c[0x0][0xb0c] ;  /* 0x00016180ff0c77ac */ /* 0x000ee20008000800 */
[----:B------:R-:W4:Y:S01]  /*26c0*/  LDCU UR14, c[0x0][0xb20] ;  /* 0x00016400ff0e77ac */ /* 0x000f220008000800 */
[----:B--2---:R-:W-:Y:S02]  /*26d0*/  UIMAD.WIDE.U32 UR6, UR41, UR8, URZ ;  /* 0x00000008290672a5 */ /* 0x004fe4000f8e00ff */
[----:B------:R-:W-:Y:S02]  /*26e0*/  UIMAD.WIDE.U32 UR4, UR40, UR11, URZ ;  /* 0x0000000b280472a5 */ /* 0x000fe4000f8e00ff */
[----:B---3--:R-:W-:Y:S02]  /*26f0*/  UISETP.NE.AND UP2, UPT, UR12, 0x1, UPT ;  /* 0x000000010c00788c */ /* 0x008fe4000bf45270 */
[----:B------:R-:W-:Y:S01]  /*2700*/  UISETP.NE.AND UP0, UPT, UR10, 0x1, UPT ;  /* 0x000000010a00788c */ /* 0x000fe2000bf05270 */
[----:B------:R-:W-:-:S02]  /*2710*/  UMOV UR6, UR7 ;  /* 0x0000000700067c82 */ /* 0x000fc40008000000 */
[----:B------:R-:W-:Y:S01]  /*2720*/  UMOV UR4, UR5 ;  /* 0x0000000500047c82 */ /* 0x000fe20008000000 */
[----:B------:R-:W-:Y:S02]  /*2730*/  USHF.R.U32.HI UR9, URZ, UR9, UR6 ;  /* 0x00000009ff097299 */ /* 0x000fe40008011606 */
[----:B----4-:R-:W-:Y:S02]  /*2740*/  USHF.R.U32.HI UR4, URZ, UR14, UR4 ;  /* 0x0000000eff047299 */ /* 0x010fe40008011604 */
[----:B------:R-:W-:Y:S02]  /*2750*/  USEL UR5, UR41, UR9, !UP2 ;  /* 0x0000000929057287 */ /* 0x000fe4000d000000 */
[----:B------:R-:W-:-:S04]  /*2760*/  USEL UR4, UR40, UR4, !UP0 ;  /* 0x0000000428047287 */ /* 0x000fc8000c000000 */
[----:B------:R-:W-:Y:S02]  /*2770*/  UIADD3 UR6, UPT, UPT, UR5, -UR4, URZ ;  /* 0x8000000405067290 */ /* 0x000fe4000fffe0ff */
[----:B------:R-:W-:Y:S02]  /*2780*/  UIADD3 UR4, UPT, UPT, -UR5, UR4, URZ ;  /* 0x0000000405047290 */ /* 0x000fe4000fffe1ff */
[----:B------:R-:W-:Y:S02]  /*2790*/  UIMAD UR40, UR6, UR10, UR40 ;  /* 0x0000000a062872a4 */ /* 0x000fe4000f8e0228 */
[----:B------:R-:W-:-:S12]  /*27a0*/  UIMAD UR41, UR4, UR12, UR41 ;  /* 0x0000000c042972a4 */ /* 0x000fd8000f8e0229 */
.L_x_41:
[----:B------:R-:W-:Y:S01]  /*27b0*/  VIADD R11, R11, 0x1 ;  /* 0x000000010b0b7836 */ /* 0x000fe20000000000 */
[----:B------:R-:W-:Y:S01]  /*27c0*/  PLOP3.LUT P1, PT, PT, PT, PT, 0x80, 0x8 ;  /* 0x000000000008781c */ /* 0x000fe20003f2f070 */
[----:B------:R-:W-:Y:S02]  /*27d0*/  UIADD3 UR48, UPT, UPT, UR41, UR61, URZ ;  /* 0x0000003d29307290 */ /* 0x000fe4000fffe0ff */
[----:B------:R-:W-:Y:S01]  /*27e0*/  UIADD3 UR47, UPT, UPT, UR40, UR60, URZ ;  /* 0x0000003c282f7290 */ /* 0x000fe2000fffe0ff */
[----:B------:R-:W-:-:S04]  /*27f0*/  ISETP.NE.AND P0, PT, R11, 0x2, PT ;  /* 0x000000020b00780c */ /* 0x000fc80003f05270 */
[----:B-1----:R-:W-:Y:S02]  /*2800*/  SEL R0, RZ, 0x1, P0 ;  /* 0x00000001ff007807 */ /* 0x002fe40000000000 */
[----:B------:R-:W-:Y:S02]  /*2810*/  SEL R11, R11, RZ, P0 ;  /* 0x000000ff0b0b7207 */ /* 0x000fe40000000000 */
[----:B------:R-:W-:Y:S01]  /*2820*/  LOP3.LUT R10, R10, R0, RZ, 0x3c, !PT ;  /* 0x000000000a0a7212 */ /* 0x000fe200078e3cff */
[----:B------:R-:W-:Y:S06]  /*2830*/  BRA.U UP1, `(.L_x_42) ;  /* 0xffffffed01e47547 */ /* 0x000fec000b83ffff */
[----:B------:R-:W-:Y:S01]  /*2840*/  UIADD3 UR13, UPT, UPT, UR13, 0x38, URZ ;  /* 0x000000380d0d7890 */ /* 0x000fe2000fffe0ff */
[----:B------:R-:W-:-:S03]  /*2850*/  SHF.L.U32 R2, R12, 0x1f, RZ ;  /* 0x0000001f0c027819 */ /* 0x000fc600000006ff */
[----:B------:R-:W-:-:S09]  /*2860*/  ULEA UR4, UR21, UR13, 0x3 ;  /* 0x0000000d15047291 */ /* 0x000fd2000f8e18ff */
[----:B------:R-:W1:Y:S02]  /*2870*/  SYNCS.PHASECHK.TRANS64.TRYWAIT P0, [UR4], R2 ;  /* 0x00000002ff0075a7 */ /* 0x000e640008001104 */
[----:B-1----:R-:W-:Y:S05]  /*2880*/  @!P0 BRA `(.L_x_43) ;  /* 0x0000004800d88947 */ /* 0x002fea0003800000 */
.L_x_119:
[----:B------:R-:W-:-:S04]  /*2890*/  UIADD3 UR4, UPT, UPT, UR21, 0x1, URZ ;  /* 0x0000000115047890 */ /* 0x000fc8000fffe0ff */
[----:B------:R-:W-:-:S04]  /*28a0*/  UISETP.NE.AND UP0, UPT, UR4, 0x7, UPT ;  /* 0x000000070400788c */ /* 0x000fc8000bf05270 */
[----:B------:R-:W-:Y:S02]  /*28b0*/  USEL UR6, URZ, 0x1, UP0 ;  /* 0x00000001ff067887 */ /* 0x000fe40008000000 */
[----:B------:R-:W-:-:S04]  /*28c0*/  USEL UR4, UR4, URZ, UP0 ;  /* 0x000000ff04047287 */ /* 0x000fc80008000000 */
[----:B------:R-:W-:Y:S01]  /*28d0*/  ULEA UR5, UR4, UR13, 0x3 ;  /* 0x0000000d04057291 */ /* 0x000fe2000f8e18ff */
[----:B-1----:R-:W-:-:S04]  /*28e0*/  LOP3.LUT R2, R12, UR6, RZ, 0x3c, !PT ;  /* 0x000000060c027c12 */ /* 0x002fc8000f8e3cff */
[----:B------:R-:W-:-:S04]  /*28f0*/  SHF.L.U32 R3, R2, 0x1f, RZ ;  /* 0x0000001f02037819 */ /* 0x000fc800000006ff */
[----:B------:R-:W1:Y:S02]  /*2900*/  SYNCS.PHASECHK.TRANS64.TRYWAIT P0, [UR5], R3 ;  /* 0x00000003ff0075a7 */ /* 0x000e640008001105 */
[----:B-1----:R-:W-:Y:S05]  /*2910*/  @!P0 BRA `(.L_x_44) ;  /* 0x0000004800cc8947 */ /* 0x002fea0003800000 */
.L_x_121:
[----:B------:R-:W-:-:S04]  /*2920*/  UIADD3 UR4, UPT, UPT, UR4, 0x1, URZ ;  /* 0x0000000104047890 */ /* 0x000fc8000fffe0ff */
[----:B------:R-:W-:-:S04]  /*2930*/  UISETP.NE.AND UP0, UPT, UR4, 0x7, UPT ;  /* 0x000000070400788c */ /* 0x000fc8000bf05270 */
[----:B------:R-:W-:Y:S02]  /*2940*/  USEL UR6, URZ, 0x1, UP0 ;  /* 0x00000001ff067887 */ /* 0x000fe40008000000 */
[----:B------:R-:W-:-:S04]  /*2950*/  USEL UR4, UR4, URZ, UP0 ;  /* 0x000000ff04047287 */ /* 0x000fc80008000000 */
[----:B------:R-:W-:Y:S01]  /*2960*/  ULEA UR5, UR4, UR13, 0x3 ;  /* 0x0000000d04057291 */ /* 0x000fe2000f8e18ff */
[----:B------:R-:W-:-:S04]  /*2970*/  LOP3.LUT R2, R2, UR6, RZ, 0x3c, !PT ;  /* 0x0000000602027c12 */ /* 0x000fc8000f8e3cff */
[----:B-1----:R-:W-:-:S04]  /*2980*/  SHF.L.U32 R3, R2, 0x1f, RZ ;  /* 0x0000001f02037819 */ /* 0x002fc800000006ff */
[----:B------:R-:W1:Y:S02]  /*2990*/  SYNCS.PHASECHK.TRANS64.TRYWAIT P0, [UR5], R3 ;  /* 0x00000003ff0075a7 */ /* 0x000e640008001105 */
[----:B-1----:R-:W-:Y:S05]  /*29a0*/  @!P0 BRA `(.L_x_45) ;  /* 0x0000004800c08947 */ /* 0x002fea0003800000 */
.L_x_123:
        /* <DEDUP_REMOVED lines=9> */
.L_x_125:
        /* <DEDUP_REMOVED lines=9> */
.L_x_127:
        /* <DEDUP_REMOVED lines=9> */
.L_x_129:
[----:B------:R-:W-:-:S04]  /*2b60*/  UIADD3 UR4, UPT, UPT, UR4, 0x1, URZ ;  /* 0x0000000104047890 */ /* 0x000fc8000fffe0ff */
[----:B------:R-:W-:-:S04]  /*2b70*/  UISETP.NE.AND UP0, UPT, UR4, 0x7, UPT ;  /* 0x000000070400788c */ /* 0x000fc8000bf05270 */
[----:B------:R-:W-:Y:S02]  /*2b80*/  USEL UR5, URZ, 0x1, UP0 ;  /* 0x00000001ff057887 */ /* 0x000fe40008000000 */
[----:B------:R-:W-:-:S04]  /*2b90*/  USEL UR4, UR4, URZ, UP0 ;  /* 0x000000ff04047287 */ /* 0x000fc80008000000 */
[----:B------:R-:W-:Y:S01]  /*2ba0*/  ULEA UR4, UR4, UR13, 0x3 ;  /* 0x0000000d04047291 */ /* 0x000fe2000f8e18ff */
[----:B------:R-:W-:-:S04]  /*2bb0*/  LOP3.LUT R2, R2, UR5, RZ, 0x3c, !PT ;  /* 0x0000000502027c12 */ /* 0x000fc8000f8e3cff */
[----:B------:R-:W-:Y:S01]  /*2bc0*/  SHF.L.U32 R2, R2, 0x1f, RZ ;  /* 0x0000001f02027819 */ /* 0x000fe200000006ff */
[----:B-1----:R-:W-:-:S07]  /*2bd0*/  IMAD.U32 R0, RZ, RZ, UR4 ;  /* 0x00000004ff007e24 */ /* 0x002fce000f8e00ff */
.L_x_49:
[----:B-1----:R1:W2:Y:S02]  /*2be0*/  SYNCS.PHASECHK.TRANS64.TRYWAIT P0, [R0+URZ], R2 ;  /* 0x00000002000075a7 */ /* 0x0022a400080011ff */
[----:B--2---:R-:W-:Y:S05]  /*2bf0*/  @!P0 NANOSLEEP.SYNCS 0x989680 ;  /* 0x009896800000895d */ /* 0x004fea0003900000 */
[----:B------:R-:W2:Y:S02]  /*2c00*/  @!P0 SYNCS.PHASECHK.TRANS64 P0, [R0+URZ], R2 ;  /* 0x00000002000085a7 */ /* 0x000ea400080010ff */
[----:B--2---:R-:W-:Y:S05]  /*2c10*/  @P0 EXIT ;  /* 0x000000000000094d */ /* 0x004fea0003800000 */
[----:B------:R-:W-:Y:S05]  /*2c20*/  BRA `(.L_x_49) ;  /* 0xfffffffc00ec7947 */ /* 0x000fea000383ffff */
.L_x_22:
[----:B------:R-:W-:-:S04]  /*2c30*/  UISETP.NE.AND UP0, UPT, UR42, URZ, UPT ;  /* 0x000000ff2a00728c */ /* 0x000fc8000bf05270 */
[----:B------:R-:W-:-:S09]  /*2c40*/  UISETP.NE.OR UP0, UPT, UR18, 0x1, UP0 ;  /* 0x000000011200788c */ /* 0x000fd20008705670 */
[----:B------:R-:W-:Y:S05]  /*2c50*/  BRA.U UP0, `(.L_x_50) ;  /* 0x0000000500487547 */ /* 0x000fea000b800000 */
[----:B------:R-:W-:Y:S01]  /*2c60*/  ISETP.GE.U32.AND P2, PT, R0, 0x2, PT ;  /* 0x000000020000780c */ /* 0x000fe20003f46070 */
[----:B------:R-:W-:Y:S01]  /*2c70*/  IMAD.MOV.U32 R12, RZ, RZ, 0x1 ;  /* 0x00000001ff0c7424 */ /* 0x000fe200078e00ff */
[----:B------:R-:W-:Y:S02]  /*2c80*/  CS2R R10, SRZ ;  /* 0x00000000000a7805 */ /* 0x000fe4000001ff00 */
[----:B------:R-:W-:Y:S01]  /*2c90*/  CS2R R8, SRZ ;  /* 0x0000000000087805 */ /* 0x000fe2000001ff00 */
[----:B------:R-:W-:Y:S01]  /*2ca0*/  UMOV UR4, 0x400 ;  /* 0x0000040000047882 */ /* 0x000fe20000000000 */
[----:B------:R-:W-:Y:S01]  /*2cb0*/  UMOV UR5, URZ ;  /* 0x000000ff00057c82 */ /* 0x000fe20008000000 */
[----:B------:R-:W-:-:S12]  /*2cc0*/  ULEA UR42, UR42, UR4, 0x18 ;  /* 0x000000042a2a7291 */ /* 0x000fd8000f8ec0ff */
.L_x_54:
[----:B------:R-:W-:Y:S02]  /*2cd0*/  LEA R2, R8, UR42, 0x3 ;  /* 0x0000002a08027c11 */ /* 0x000fe4000f8e18ff */
[----:B------:R-:W-:-:S03]  /*2ce0*/  SHF.L.U32 R4, R9, 0x1f, RZ ;  /* 0x0000001f09047819 */ /* 0x000fc600000006ff */
[----:B------:R-:W-:Y:S01]  /*2cf0*/  VIADD R5, R2, 0x110 ;  /* 0x0000011002057836 */ /* 0x000fe20000000000 */
[----:B------:R-:W2:Y:S02]  /*2d00*/  SYNCS.PHASECHK.TRANS64.TRYWAIT P0, [R2+URZ+0x100], R4 ;  /* 0x00010004020075a7 */ /* 0x000ea400080011ff */
[----:B--2---:R-:W-:Y:S05]  /*2d10*/  @!P0 BRA `(.L_x_51) ;  /* 0x0000004800448947 */ /* 0x004fea0003800000 */
.L_x_130:
[----:B------:R-:W-:Y:S01]  /*2d20*/  ULEA UR4, UR5, UR42, 0x3 ;  /* 0x0000002a05047291 */ /* 0x000fe2000f8e18ff */
[----:B--2---:R-:W-:Y:S01]  /*2d30*/  PRMT R2, RZ, 0x654, R5 ;  /* 0x00000654ff027816 */ /* 0x004fe20000000005 */
[----:B------:R-:W-:Y:S01]  /*2d40*/  @!P2 IMAD.MOV.U32 R4, RZ, RZ, 0x10 ;  /* 0x00000010ff04a424 */ /* 0x000fe200078e00ff */
[----:B------:R-:W-:Y:S01]  /*2d50*/  SHF.L.U32 R5, R12, 0x1f, RZ ;  /* 0x0000001f0c057819 */ /* 0x000fe200000006ff */
[----:B------:R-:W-:Y:S01]  /*2d60*/  UIADD3 UR6, UPT, UPT, UR4, 0xa0, URZ ;  /* 0x000000a004067890 */ /* 0x000fe2000fffe0ff */
[----:B------:R2:W-:Y:S05]  /*2d70*/  SYNCS.ARRIVE.TRANS64.RED.A1T0 RZ, [R2+URZ], RZ ;  /* 0x000000ff02ff79a7 */ /* 0x0005ea00081004ff */
[----:B------:R-:W-:Y:S01]  /*2d80*/  IMAD.U32 R6, RZ, RZ, UR6 ;  /* 0x00000006ff067e24 */ /* 0x000fe2000f8e00ff */
[----:B------:R-:W3:Y:S04]  /*2d90*/  SYNCS.PHASECHK.TRANS64.TRYWAIT P0, [UR4+0xb0], R5 ;  /* 0x0000b005ff0075a7 */ /* 0x000ee80008001104 */
[----:B------:R-:W-:Y:S01]  /*2da0*/  PRMT R6, R0, 0x654, R6 ;  /* 0x0000065400067816 */ /* 0x000fe20000000006 */
[----:B--23--:R-:W-:Y:S06]  /*2db0*/  @!P0 BRA `(.L_x_52) ;  /* 0x0000004800308947 */ /* 0x00cfec0003800000 */
.L_x_132:
[----:B------:R-:W-:Y:S01]  /*2dc0*/  ULEA UR6, UR5, UR42, 0x4 ;  /* 0x0000002a05067291 */ /* 0x000fe2000f8e20ff */
[----:B------:R-:W-:Y:S01]  /*2dd0*/  SEL R3, R6, R3, !P2 ;  /* 0x0000000306037207 */ /* 0x000fe20005000000 */
[----:B------:R-:W-:Y:S01]  /*2de0*/  UIADD3 UR7, UPT, UPT, UR4, 0xa0, URZ ;  /* 0x000000a004077890 */ /* 0x000fe2000fffe0ff */
[----:B--2---:R-:W-:Y:S01]  /*2df0*/  LEA R2, R11, UR42, 0x3 ;  /* 0x0000002a0b027c11 */ /* 0x004fe2000f8e18ff */
[----:B------:R-:W-:Y:S01]  /*2e00*/  UIADD3 UR6, UPT, UPT, UR6, 0x130, URZ ;  /* 0x0000013006067890 */ /* 0x000fe2000fffe0ff */
[----:B------:R2:W-:Y:S01]  /*2e10*/  @!P2 SYNCS.ARRIVE.TRANS64.RED RZ, [R3+URZ], R4 ;  /* 0x0000000403ffa9a7 */ /* 0x0005e200080004ff */
[----:B------:R-:W-:Y:S01]  /*2e20*/  UIADD3 UR4, UPT, UPT, UR5, 0x1, URZ ;  /* 0x0000000105047890 */ /* 0x000fe2000fffe0ff */
[----:B------:R-:W-:-:S03]  /*2e30*/  VIADD R8, R8, 0x1 ;  /* 0x0000000108087836 */ /* 0x000fc60000000000 */
[----:B------:R-:W-:Y:S02]  /*2e40*/  UISETP.NE.AND UP0, UPT, UR4, 0x2, UPT ;  /* 0x000000020400788c */ /* 0x000fe4000bf05270 */
[----:B------:R-:W-:Y:S01]  /*2e50*/  ISETP.NE.AND P0, PT, R8, 0x2, PT ;  /* 0x000000020800780c */ /* 0x000fe20003f05270 */
[----:B------:R-:W-:Y:S06]  /*2e60*/  UGETNEXTWORKID.BROADCAST [UR6], [UR7] ;  /* 0x00000000060073ca */ /* 0x000fec0008000100 */
[----:B------:R-:W-:Y:S02]  /*2e70*/  USEL UR6, URZ, 0x1, UP0 ;  /* 0x00000001ff067887 */ /* 0x000fe40008000000 */
[----:B------:R-:W-:-:S04]  /*2e80*/  USEL UR5, UR4, URZ, UP0 ;  /* 0x000000ff04057287 */ /* 0x000fc80008000000 */
[----:B------:R-:W-:Y:S02]  /*2e90*/  LOP3.LUT R12, R12, UR6, RZ, 0x3c, !PT ;  /* 0x000000060c0c7c12 */ /* 0x000fe4000f8e3cff */
[----:B--2---:R-:W-:-:S04]  /*2ea0*/  SHF.L.U32 R4, R10, 0x1f, RZ ;  /* 0x0000001f0a047819 */ /* 0x004fc800000006ff */
[----:B------:R-:W2:Y:S02]  /*2eb0*/  SYNCS.PHASECHK.TRANS64.TRYWAIT P1, [R2+URZ+0xa0], R4 ;  /* 0x0000a004020075a7 */ /* 0x000ea400080211ff */
[----:B--2---:R-:W-:Y:S05]  /*2ec0*/  @!P1 BRA `(.L_x_53) ;  /* 0x0000004800049947 */ /* 0x004fea0003800000 */
.L_x_133:
[C---:B--2---:R-:W-:Y:S01]  /*2ed0*/  LEA R4, R11.reuse, UR42, 0x4 ;  /* 0x0000002a0b047c11 */ /* 0x044fe2000f8e20ff */
[----:B------:R-:W-:Y:S01]  /*2ee0*/  VIADD R2, R2, 0xb0 ;  /* 0x000000b002027836 */ /* 0x000fe20000000000 */
[----:B------:R-:W-:Y:S01]  /*2ef0*/  SEL R8, R8, RZ, P0 ;  /* 0x000000ff08087207 */ /* 0x000fe20000000000 */
[----:B------:R-:W-:-:S03]  /*2f00*/  VIADD R11, R11, 0x1 ;  /* 0x000000010b0b7836 */ /* 0x000fc60000000000 */
[----:B------:R-:W2:Y:S01]  /*2f10*/  LDS.128 R4, [R4+0x130] ;  /* 0x0001300004047984 */ /* 0x000ea20000000c00 */
[----:B------:R-:W-:Y:S02]  /*2f20*/  PRMT R2, RZ, 0x654, R2 ;  /* 0x00000654ff027816 */ /* 0x000fe40000000002 */
[C---:B------:R-:W-:Y:S01]  /*2f30*/  ISETP.NE.AND P1, PT, R11.reuse, 0x2, PT ;  /* 0x000000020b00780c */ /* 0x040fe20003f25270 */
[----:B------:R-:W-:Y:S01]  /*2f40*/  @!PT LDS RZ, [RZ] ;  /* 0x00000000fffff984 */ /* 0x000fe20000000800 */
[----:B------:R-:W-:Y:S01]  /*2f50*/  @!PT LDS RZ, [RZ] ;  /* 0x00000000fffff984 */ /* 0x000fe20000000800 */
[----:B------:R-:W-:Y:S01]  /*2f60*/  @!PT LDS RZ, [RZ] ;  /* 0x00000000fffff984 */ /* 0x000fe20000000800 */
[----:B------:R-:W-:Y:S01]  /*2f70*/  @!PT LDS RZ, [RZ] ;  /* 0x00000000fffff984 */ /* 0x000fe20000000800 */
[----:B------:R3:W-:Y:S06]  /*2f80*/  MEMBAR.ALL.CTA ;  /* 0x0000000000007992 */ /* 0x0007ec0000008000 */
[----:B---3--:R-:W3:Y:S01]  /*2f90*/  FENCE.VIEW.ASYNC.S ;  /* 0x00000000000073c6 */ /* 0x008ee20000000000 */
[----:B------:R-:W-:Y:S01]  /*2fa0*/  SEL R11, R11, RZ, P1 ;  /* 0x000000ff0b0b7207 */ /* 0x000fe20000800000 */
[----:B---3--:R3:W-:Y:S01]  /*2fb0*/  SYNCS.ARRIVE.TRANS64.RED.A1T0 RZ, [R2+URZ], RZ ;  /* 0x000000ff02ff79a7 */ /* 0x0087e200081004ff */
[----:B--2---:R-:W-:-:S02]  /*2fc0*/  LOP3.LUT P3, RZ, R6, 0x1, RZ, 0xc0, !PT ;  /* 0x0000000106ff7812 */ /* 0x004fc4000786c0ff */
[----:B------:R-:W-:-:S04]  /*2fd0*/  SEL R4, RZ, 0x1, P1 ;  /* 0x00000001ff047807 */ /* 0x000fc80000800000 */
[----:B------:R-:W-:Y:S02]  /*2fe0*/  LOP3.LUT R10, R10, R4, RZ, 0x3c, !PT ;  /* 0x000000040a0a7212 */ /* 0x000fe400078e3cff */
[----:B---3--:R-:W-:-:S04]  /*2ff0*/  SEL R2, RZ, 0x1, P0 ;  /* 0x00000001ff027807 */ /* 0x008fc80000000000 */
[----:B------:R-:W-:Y:S01]  /*3000*/  LOP3.LUT R9, R9, R2, RZ, 0x3c, !PT ;  /* 0x0000000209097212 */ /* 0x000fe200078e3cff */
[----:B------:R-:W-:Y:S06]  /*3010*/  @P3 BRA `(.L_x_54) ;  /* 0xfffffffc002c3947 */ /* 0x000fec000383ffff */
[----:B------:R-:W-:Y:S01]  /*3020*/  ULEA UR4, UR5, UR42, 0x3 ;  /* 0x0000002a05047291 */ /* 0x000fe2000f8e18ff */
[----:B------:R-:W-:-:S08]  /*3030*/  SHF.L.U32 R2, R12, 0x1f, RZ ;  /* 0x0000001f0c027819 */ /* 0x000fd000000006ff */
[----:B------:R-:W2:Y:S02]  /*3040*/  SYNCS.PHASECHK.TRANS64 P0, [UR4+0xb0], R2 ;  /* 0x0000b002ff0075a7 */ /* 0x000ea40008001004 */
[----:B--2---:R-:W-:Y:S05]  /*3050*/  @P0 BRA `(.L_x_55) ;  /* 0x0000000000080947 */ /* 0x004fea0003800000 */
[----:B------:R-:W2:Y:S02]  /*3060*/  SYNCS.PHASECHK.TRANS64.TRYWAIT P0, [UR4+0xb0], R2 ;  /* 0x0000b002ff0075a7 */ /* 0x000ea40008001104 */
[----:B--2---:R-:W-:Y:S05]  /*3070*/  @!P0 BRA `(.L_x_56) ;  /* 0x0000004400ac8947 */ /* 0x004fea0003800000 */
.L_x_55:
[----:B------:R-:W-:-:S04]  /*3080*/  UIADD3 UR6, UPT, UPT, UR5, 0x1, URZ ;  /* 0x0000000105067890 */ /* 0x000fc8000fffe0ff */
[----:B------:R-:W-:-:S04]  /*3090*/  UISETP.NE.AND UP0, UPT, UR6, 0x2, UPT ;  /* 0x000000020600788c */ /* 0x000fc8000bf05270 */
[----:B------:R-:W-:Y:S02]  /*30a0*/  USEL UR7, URZ, 0x1, UP0 ;  /* 0x00000001ff077887 */ /* 0x000fe40008000000 */
[----:B------:R-:W-:-:S04]  /*30b0*/  USEL UR6, UR6, URZ, UP0 ;  /* 0x000000ff06067287 */ /* 0x000fc80008000000 */
[----:B------:R-:W-:Y:S01]  /*30c0*/  ULEA UR6, UR6, UR42, 0x3 ;  /* 0x0000002a06067291 */ /* 0x000fe2000f8e18ff */
[----:B--2---:R-:W-:-:S04]  /*30d0*/  LOP3.LUT R2, R12, UR7, RZ, 0x3c, !PT ;  /* 0x000000070c027c12 */ /* 0x004fc8000f8e3cff */
[----:B------:R-:W-:-:S04]  /*30e0*/  SHF.L.U32 R0, R2, 0x1f, RZ ;  /* 0x0000001f02007819 */ /* 0x000fc800000006ff */
[----:B------:R-:W2:Y:S02]  /*30f0*/  SYNCS.PHASECHK.TRANS64 P0, [UR6+0xb0], R0 ;  /* 0x0000b000ff0075a7 */ /* 0x000ea40008001006 */
[----:B-12---:R-:W-:Y:S05]  /*3100*/  @P0 EXIT ;  /* 0x000000000000094d */ /* 0x006fea0003800000 */
[----:B------:R-:W-:Y:S02]  /*3110*/  SHF.L.U32 R2, R2, 0x1f, RZ ;  /* 0x0000001f02027819 */ /* 0x000fe400000006ff */
[----:B------:R-:W-:-:S07]  /*3120*/  MOV R0, UR6 ;  /* 0x0000000600007c02 */ /* 0x000fce0008000f00 */
.L_x_57:
[----:B-1----:R1:W2:Y:S02]  /*3130*/  SYNCS.PHASECHK.TRANS64.TRYWAIT P0, [R0+URZ+0xb0], R2 ;  /* 0x0000b002000075a7 */ /* 0x0022a400080011ff */
[----:B--2---:R-:W-:Y:S05]  /*3140*/  @!P0 NANOSLEEP.SYNCS 0x989680 ;  /* 0x009896800000895d */ /* 0x004fea0003900000 */
[----:B------:R-:W2:Y:S02]  /*3150*/  @!P0 SYNCS.PHASECHK.TRANS64 P0, [R0+URZ+0xb0], R2 ;  /* 0x0000b002000085a7 */ /* 0x000ea400080010ff */
[----:B--2---:R-:W-:Y:S05]  /*3160*/  @P0 EXIT ;  /* 0x000000000000094d */ /* 0x004fea0003800000 */
[----:B------:R-:W-:Y:S05]  /*3170*/  BRA `(.L_x_57) ;  /* 0xfffffffc00ec7947 */ /* 0x000fea000383ffff */
.L_x_50:
[----:B------:R-:W-:Y:S05]  /*3180*/  BRA.U UP4, `(.L_x_58) ;  /* 0x0000001104407547 */ /* 0x000fea000b800000 */
[----:B------:R-:W-:Y:S01]  /*3190*/  UMOV UR4, 0x40 ;  /* 0x0000004000047882 */ /* 0x000fe20000000000 */
[----:B------:R-:W-:Y:S01]  /*31a0*/  NOP ;  /* 0x0000000000007918 */ /* 0x000fe20000000000 */
[----:B------:R-:W-:-:S03]  /*31b0*/  ULEA UR5, UR42, UR4, 0x18 ;  /* 0x000000042a057291 */ /* 0x000fc6000f8ec0ff */
[----:B------:R-:W-:Y:S02]  /*31c0*/  UMOV UR4, 0x400 ;  /* 0x0000040000047882 */ /* 0x000fe40000000000 */
[----:B------:R-:W-:-:S04]  /*31d0*/  ULEA UR42, UR42, UR4, 0x18 ;  /* 0x000000042a2a7291 */ /* 0x000fc8000f8ec0ff */
[----:B------:R-:W2:Y:S02]  /*31e0*/  LDS.U8 R0, [UR5+0x1c] ;  /* 0x00001c05ff007984 */ /* 0x000ea40008000000 */
[----:B--2---:R-:W-:-:S13]  /*31f0*/  ISETP.NE.AND P0, PT, R0, RZ, PT ;  /* 0x000000ff0000720c */ /* 0x004fda0003f05270 */
[----:B------:R-:W-:Y:S05]  /*3200*/  @P0 BRA `(.L_x_59) ;  /* 0x0000000000580947 */ /* 0x000fea0003800000 */
[----:B------:R-:W-:-:S13]  /*3210*/  ELECT P0, URZ, PT ;  /* 0x0000000000ff782f */ /* 0x000fda0003800000 */
[----:B------:R-:W-:Y:S05]  /*3220*/  @!P0 BRA `(.L_x_60) ;  /* 0x0000000000608947 */ /* 0x000fea0003800000 */
[----:B------:R-:W-:Y:S01]  /*3230*/  UMOV UR4, 0x10 ;  /* 0x0000001000047882 */ /* 0x000fe20000000000 */
[----:B------:R-:W-:Y:S01]  /*3240*/  HFMA2 R0, -RZ, RZ, 0, 5.9604644775390625e-08 ;  /* 0x00000001ff007431 */ /* 0x000fe200000001ff */
[----:B------:R-:W-:-:S03]  /*3250*/  MOV R3, 0xffff ;  /* 0x0000ffff00037802 */ /* 0x000fc60000000f00 */
[----:B------:R-:W-:Y:S04]  /*3260*/  DEPBAR.LE SB2, 0x36 ;  /* 0x0000ad800000791a */ /* 0x000fe80000000000 */
[----:B------:R-:W2:Y:S02]  /*3270*/  UTCATOMSWS.FIND_AND_SET.ALIGN UP0, UR4, UR4 ;  /* 0x00000004000475e3 */ /* 0x000ea40008000800 */
[----:B--2---:R-:W-:Y:S01]  /*3280*/  MOV R4, UR4 ;  /* 0x0000000400047c02 */ /* 0x004fe20008000f00 */
[----:B------:R-:W-:Y:S06]  /*3290*/  BRA.U UP0, `(.L_x_61) ;  /* 0x0000000100187547 */ /* 0x000fec000b800000 */
.L_x_62:
[----:B------:R-:W-:Y:S05]  /*32a0*/  NANOSLEEP 0x64 ;  /* 0x000000640000795d */ /* 0x000fea0003800000 */
[----:B------:R-:W-:-:S05]  /*32b0*/  UMOV UR4, 0x10 ;  /* 0x0000001000047882 */ /* 0x000fca0000000000 */
[----:B------:R-:W-:Y:S04]  /*32c0*/  DEPBAR.LE SB2, 0x36 ;  /* 0x0000ad800000791a */ /* 0x000fe80000000000 */
[----:B------:R-:W2:Y:S02]  /*32d0*/  UTCATOMSWS.FIND_AND_SET.ALIGN UP0, UR4, UR4 ;  /* 0x00000004000475e3 */ /* 0x000ea40008000800 */
[----:B--2---:R-:W-:Y:S01]  /*32e0*/  MOV R4, UR4 ;  /* 0x0000000400047c02 */ /* 0x004fe20008000f00 */
[----:B------:R-:W-:Y:S05]  /*32f0*/  BRA.U !UP0, `(.L_x_62) ;  /* 0xfffffffd08e87547 */ /* 0x000fea000b83ffff */
.L_x_61:
[-C--:B------:R-:W-:Y:S02]  /*3300*/  SHF.L.U32 R3, R3, R4.reuse, RZ ;  /* 0x0000000403037219 */ /* 0x080fe400000006ff */
[----:B------:R-:W-:Y:S01]  /*3310*/  SHF.L.U32 R0, R0, R4, RZ ;  /* 0x0000000400007219 */ /* 0x000fe200000006ff */
[----:B------:R-:W-:Y:S02]  /*3320*/  IMAD.SHL.U32 R4, R4, 0x20, RZ ;  /* 0x0000002004047824 */ /* 0x000fe400078e00ff */
[----:B------:R2:W-:Y:S04]  /*3330*/  ATOMS.OR RZ, [UR5+0x14], R3 ;  /* 0x00001403ffff798c */ /* 0x0005e8000b000005 */
[----:B------:R2:W-:Y:S04]  /*3340*/  ATOMS.OR RZ, [UR5+0x18], R0 ;  /* 0x00001800ffff798c */ /* 0x0005e8000b000005 */
[----:B------:R2:W-:Y:S01]  /*3350*/  STS [UR42+0x150], R4 ;  /* 0x00015004ff007988 */ /* 0x0005e2000800082a */
[----:B------:R-:W-:Y:S05]  /*3360*/  BRA `(.L_x_60) ;  /* 0x0000000000107947 */ /* 0x000fea0003800000 */
.L_x_59:
[----:B------:R-:W-:Y:S02]  /*3370*/  MOV R0, 0xffffffff ;  /* 0xffffffff00007802 */ /* 0x000fe40000000f00 */
[----:B------:R-:W-:-:S03]  /*3380*/  MOV R4, 0x33b0 ;  /* 0x000033b000047802 */ /* 0x000fc60000000f00 */
[----:B------:R2:W-:Y:S04]  /*3390*/  STS [UR42+0x150], R0 ;  /* 0x00015000ff007988 */ /* 0x0005e8000800082a */
[----:B-12--5:R-:W-:Y:S05]  /*33a0*/  CALL.REL.NOINC `($__internal_1_$__cuda_sm10x_tcgen05_guardrail_trap_phase_invalid_during_alloc) ;  /* 0x0000004800407944 */ /* 0x026fea0003c00000 */
.L_x_60:
[----:B------:R-:W-:Y:S05]  /*33b0*/  WARPSYNC.ALL ;  /* 0x0000000000007948 */ /* 0x000fea0003800000 */
[----:B------:R-:W3:Y:S01]  /*33c0*/  S2UR UR4, SR_CgaCtaId ;  /* 0x00000000000479c3 */ /* 0x000ee20000008800 */
[----:B------:R-:W-:Y:S01]  /*33d0*/  UMOV UR43, 0x400 ;  /* 0x00000400002b7882 */ /* 0x000fe20000000000 */
[----:B------:R-:W-:-:S06]  /*33e0*/  NOP ;  /* 0x0000000000007918 */ /* 0x000fcc0000000000 */
[----:B------:R-:W-:Y:S06]  /*33f0*/  BAR.ARV 0x6, 0xa0 ;  /* 0x0182800000007b1d */ /* 0x000fec0000002000 */
[----:B------:R-:W4:Y:S01]  /*3400*/  LDCU UR6, c[0x0][0x38c] ;  /* 0x00007180ff0677ac */ /* 0x000f220008000800 */
[----:B------:R-:W-:Y:S01]  /*3410*/  LOP3.LUT R2, R2, 0xffff, RZ, 0xc0, !PT ;  /* 0x0000ffff02027812 */ /* 0x000fe200078ec0ff */
[----:B------:R-:W-:Y:S01]  /*3420*/  IMAD.MOV.U32 R11, RZ, RZ, 0x1 ;  /* 0x00000001ff0b7424 */ /* 0x000fe200078e00ff */
[----:B------:R-:W-:Y:S01]  /*3430*/  CS2R R8, SRZ ;  /* 0x0000000000087805 */ /* 0x000fe2000001ff00 */
[----:B------:R-:W1:Y:S01]  /*3440*/  LDCU UR7, c[0x0][0x38c] ;  /* 0x00007180ff0777ac */ /* 0x000e620008000800 */
[----:B------:R-:W-:Y:S01]  /*3450*/  R2UR UR44, R2 ;  /* 0x00000000022c72ca */ /* 0x000fe200000e0000 */
[----:B------:R-:W-:Y:S01]  /*3460*/  IMAD.MOV.U32 R10, RZ, RZ, RZ ;  /* 0x000000ffff0a7224 */ /* 0x000fe200078e00ff */
[----:B------:R-:W-:Y:S01]  /*3470*/  UMOV UR46, URZ ;  /* 0x000000ff002e7c82 */ /* 0x000fe20008000000 */
[----:B------:R-:W-:Y:S01]  /*3480*/  UMOV UR41, URZ ;  /* 0x000000ff00297c82 */ /* 0x000fe20008000000 */
[----:B---3--:R-:W-:Y:S01]  /*3490*/  ULEA UR43, UR4, UR43, 0x18 ;  /* 0x0000002b042b7291 */ /* 0x008fe2000f8ec0ff */
[----:B------:R-:W-:Y:S01]  /*34a0*/  UMOV UR62, 0x0 ;  /* 0x00000000003e7882 */ /* 0x000fe20000000000 */
[----:B------:R-:W-:-:S02]  /*34b0*/  UMOV UR63, 0x40c0490 ;  /* 0x040c0490003f7882 */ /* 0x000fc40000000000 */
[----:B------:R-:W-:Y:S02]  /*34c0*/  UIADD3 UR5, UPT, UPT, UR43, 0x3300, URZ ;  /* 0x000033002b057890 */ /* 0x000fe4000fffe0ff */
[----:B------:R-:W-:Y:S02]  /*34d0*/  UIADD3 UR4, UPT, UPT, UR43, 0x1f300, URZ ;  /* 0x0001f3002b047890 */ /* 0x000fe4000fffe0ff */
[----:B----4-:R-:W-:Y:S01]  /*34e0*/  UIADD3 UR6, UPT, UPT, UR6, 0x7f, URZ ;  /* 0x0000007f06067890 */ /* 0x010fe2000fffe0ff */
[----:B--2---:R-:W2:Y:S01]  /*34f0*/  LDS R0, [UR43+0x150] ;  /* 0x0001502bff007984 */ /* 0x004ea20008000800 */
[----:B------:R-:W-:Y:S02]  /*3500*/  USHF.R.U32.HI UR5, URZ, 0x4, UR5 ;  /* 0x00000004ff057899 */ /* 0x000fe40008011605 */
[----:B------:R-:W-:Y:S02]  /*3510*/  USHF.R.S32.HI UR64, URZ, 0x1f, UR6 ;  /* 0x0000001fff407899 */ /* 0x000fe40008011406 */
[----:B------:R-:W-:-:S02]  /*3520*/  USHF.R.U32.HI UR4, URZ, 0x4, UR4 ;  /* 0x00000004ff047899 */ /* 0x000fc40008011604 */
[----:B------:R-:W-:Y:S02]  /*3530*/  ULEA.HI UR64, UR64, UR6, URZ, 0x7 ;  /* 0x0000000640407291 */ /* 0x000fe4000f8f38ff */
[----:B------:R-:W-:Y:S02]  /*3540*/  ULOP3.LUT UR5, UR5, 0x3fff, URZ, 0xc0, !UPT ;  /* 0x00003fff05057892 */ /* 0x000fe4000f8ec0ff */
[----:B------:R-:W-:Y:S02]  /*3550*/  USHF.R.S32.HI UR64, URZ, 0x7, UR64 ;  /* 0x00000007ff407899 */ /* 0x000fe40008011440 */
[----:B------:R-:W-:Y:S02]  /*3560*/  ULOP3.LUT UR4, UR4, 0x3fff, URZ, 0xc0, !UPT ;  /* 0x00003fff04047892 */ /* 0x000fe4000f8ec0ff */
[----:B------:R-:W-:Y:S01]  /*3570*/  UISETP.LT.AND UP0, UPT, UR64, 0x1, UPT ;  /* 0x000000014000788c */ /* 0x000fe2000bf01270 */
[----:B------:R-:W-:Y:S01]  /*3580*/  UMOV UR60, 0x0 ;  /* 0x00000000003c7882 */ /* 0x000fe20000000000 */
[----:B------:R-:W-:-:S02]  /*3590*/  UMOV UR61, 0x40c0490 ;  /* 0x040c0490003d7882 */ /* 0x000fc40000000000 */
[----:B------:R-:W-:Y:S01]  /*35a0*/  USEL UR65, UR64, 0x1, !UP0 ;  /* 0x0000000140417887 */ /* 0x000fe2000c000000 */
[----:B------:R-:W-:Y:S01]  /*35b0*/  UMOV UR58, 0x0 ;  /* 0x00000000003a7882 */ /* 0x000fe20000000000 */
[----:B------:R-:W-:Y:S01]  /*35c0*/  UMOV UR59, 0x40c0490 ;  /* 0x040c0490003b7882 */ /* 0x000fe20000000000 */
[----:B------:R-:W-:Y:S01]  /*35d0*/  UMOV UR56, 0x0 ;  /* 0x0000000000387882 */ /* 0x000fe20000000000 */
[----:B------:R-:W-:Y:S01]  /*35e0*/  UMOV UR57, 0x40c0490 ;  /* 0x040c049000397882 */ /* 0x000fe20000000000 */
[----:B------:R-:W-:Y:S01]  /*35f0*/  UMOV UR54, 0x0 ;  /* 0x0000000000367882 */ /* 0x000fe20000000000 */
[----:B------:R-:W-:Y:S01]  /*3600*/  UMOV UR55, 0x40c0490 ;  /* 0x040c049000377882 */ /* 0x000fe20000000000 */
[----:B------:R-:W-:Y:S01]  /*3610*/  UMOV UR52, 0x0 ;  /* 0x0000000000347882 */ /* 0x000fe20000000000 */
[----:B------:R-:W-:Y:S01]  /*3620*/  UMOV UR53, 0x40c0490 ;  /* 0x040c049000357882 */ /* 0x000fe20000000000 */
[----:B------:R-:W-:Y:S02]  /*3630*/  ULOP3.LUT UR45, UR5, 0x10000, URZ, 0xfc, !UPT ;  /* 0x00010000052d7892 */ /* 0x000fe4000f8efcff */
[----:B------:R-:W-:-:S02]  /*3640*/  ULOP3.LUT UR4, UR4, 0x10000, URZ, 0xfc, !UPT ;  /* 0x0001000004047892 */ /* 0x000fc4000f8efcff */
[----:B------:R-:W-:Y:S02]  /*3650*/  UIADD3 UR65, UPT, UPT, -UR65, URZ, URZ ;  /* 0x000000ff41417290 */ /* 0x000fe4000fffe1ff */
[----:B-1----:R-:W-:Y:S01]  /*3660*/  UISETP.GE.AND UP4, UPT, UR7, 0x1, UPT ;  /* 0x000000010700788c */ /* 0x002fe2000bf86270 */
[----:B------:R-:W-:Y:S01]  /*3670*/  UMOV UR50, 0x0 ;  /* 0x0000000000327882 */ /* 0x000fe20000000000 */
[----:B------:R-:W-:Y:S01]  /*3680*/  UMOV UR51, 0x40c0490 ;  /* 0x040c049000337882 */ /* 0x000fe20000000000 */
[----:B------:R-:W-:Y:S01]  /*3690*/  UMOV UR48, 0x0 ;  /* 0x0000000000307882 */ /* 0x000fe20000000000 */
[----:B--2---:R-:W-:Y:S01]  /*36a0*/  R2UR UR66, R0 ;  /* 0x00000000004272ca */ /* 0x004fe200000e0000 */
[----:B------:R-:W-:-:S14]  /*36b0*/  UMOV UR49, 0x40c0490 ;  /* 0x040c049000317882 */ /* 0x000fdc0000000000 */
.L_x_69:
[----:B------:R-:W-:Y:S02]  /*36c0*/  LEA R0, R10, UR43, 0x3 ;  /* 0x0000002b0a007c11 */ /* 0x000fe4000f8e18ff */
[----:B------:R-:W-:Y:S02]  /*36d0*/  SHF.L.U32 R2, R9, 0x1f, RZ ;  /* 0x0000001f09027819 */ /* 0x000fe400000006ff */
[----:B------:R-:W-:Y:S01]  /*36e0*/  PLOP3.LUT P0, PT, PT, PT, UP4, 0x80, 0x8 ;  /* 0x000000000008781c */ /* 0x000fe20003f0f048 */
[----:B------:R-:W-:Y:S01]  /*36f0*/  VIADD R3, R0, 0xb0 ;  /* 0x000000b000037836 */ /* 0x000fe20000000000 */
[----:B-1----:R-:W1:Y:S02]  /*3700*/  SYNCS.PHASECHK.TRANS64.TRYWAIT P1, [R0+URZ+0xa0], R2 ;  /* 0x0000a002000075a7 */ /* 0x002e6400080211ff */
[----:B-1-3--:R-:W-:Y:S09]  /*3710*/  @!P1 BRA `(.L_x_63) ;  /* 0x00000040001c9947 */ /* 0x00aff20003800000 */
.L_x_135:
[----:B------:R-:W-:Y:S01]  /*3720*/  LEA R4, R10, UR43, 0x4 ;  /* 0x0000002b0a047c11 */ /* 0x000fe2000f8e20ff */
[----:B------:R-:W-:Y:S01]  /*3730*/  @UP4 ULEA UR5, UR41, UR43, 0x3 ;  /* 0x0000002b29054291 */ /* 0x000fe2000f8e18ff */
[----:B------:R-:W-:Y:S01]  /*3740*/  PLOP3.LUT P2, PT, PT, PT, PT, 0x80, 0x8 ;  /* 0x000000000008781c */ /* 0x000fe20003f4f070 */
[----:B------:R-:W-:Y:S01]  /*3750*/  ULEA UR47, UR46, UR43, 0x3 ;  /* 0x0000002b2e2f7291 */ /* 0x000fe2000f8e18ff */
[----:B------:R-:W-:Y:S02]  /*3760*/  PRMT R3, RZ, 0x654, R3 ;  /* 0x00000654ff037816 */ /* 0x000fe40000000003 */
[----:B------:R-:W2:Y:S01]  /*3770*/  LDS.128 R4, [R4+0x130] ;  /* 0x0001300004047984 */ /* 0x000ea20000000c00 */
[----:B-1----:R-:W-:Y:S02]  /*3780*/  @P0 SHF.L.U32 R2, R8, 0x1f, RZ ;  /* 0x0000001f08020819 */ /* 0x002fe400000006ff */
[----:B------:R-:W-:Y:S01]  /*3790*/  SHF.L.U32 R0, R11, 0x1f, RZ ;  /* 0x0000001f0b007819 */ /* 0x000fe200000006ff */
[----:B------:R-:W-:Y:S01]  /*37a0*/  @!PT LDS RZ, [RZ] ;  /* 0x00000000fffff984 */ /* 0x000fe20000000800 */
[----:B------:R-:W-:Y:S01]  /*37b0*/  @!PT LDS RZ, [RZ] ;  /* 0x00000000fffff984 */ /* 0x000fe20000000800 */
[----:B------:R-:W-:Y:S01]  /*37c0*/  @!PT LDS RZ, [RZ] ;  /* 0x00000000fffff984 */ /* 0x000fe20000000800 */
[----:B------:R-:W-:Y:S01]  /*37d0*/  @!PT LDS RZ, [RZ] ;  /* 0x00000000fffff984 */ /* 0x000fe20000000800 */
[----:B------:R1:W-:Y:S06]  /*37e0*/  MEMBAR.ALL.CTA ;  /* 0x0000000000007992 */ /* 0x0003ec0000008000 */
[----:B-1----:R-:W1:Y:S02]  /*37f0*/  FENCE.VIEW.ASYNC.S ;  /* 0x00000000000073c6 */ /* 0x002e640000000000 */
[----:B-1----:R1:W-:Y:S01]  /*3800*/  SYNCS.ARRIVE.TRANS64.RED.A1T0 RZ, [R3+URZ], RZ ;  /* 0x000000ff03ff79a7 */ /* 0x0023e200081004ff */
[----:B------:R1:W3:Y:S01]  /*3810*/  @P0 SYNCS.PHASECHK.TRANS64.TRYWAIT P2, [UR5], R2 ;  /* 0x00000002ff0005a7 */ /* 0x0002e20008041105 */
[----:B------:R-:W-:Y:S01]  /*3820*/  ULEA.HI UR5, UR46, UR46, URZ, 0x1 ;  /* 0x0000002e2e057291 */ /* 0x000fe2000f8f08ff */
[----:B--2---:R-:W-:-:S03]  /*3830*/  LOP3.LUT P1, RZ, R6, 0x1, RZ, 0xc0, !PT ;  /* 0x0000000106ff7812 */ /* 0x004fc6000782c0ff */
[----:B------:R-:W-:Y:S02]  /*3840*/  ULOP3.LUT UR6, UR5, 0xffe, URZ, 0xc0, !UPT ;  /* 0x00000ffe05067892 */ /* 0x000fe4000f8ec0ff */
[----:B------:R-:W-:Y:S02]  /*3850*/  USHF.R.U32.HI UR38, URZ, 0x1, UR5 ;  /* 0x00000001ff267899 */ /* 0x000fe40008011605 */
[----:B------:R-:W-:Y:S02]  /*3860*/  UIADD3 UR5, UPT, UPT, -UR6, UR46, URZ ;  /* 0x0000002e06057290 */ /* 0x000fe4000fffe1ff */
[----:B------:R-:W-:-:S04]  /*3870*/  UIMAD UR38, UR38, 0x30, UR66 ;  /* 0x00000030262678a4 */ /* 0x000fc8000f8e0242 */
[----:B------:R-:W-:Y:S01]  /*3880*/  ULEA UR38, UR5, UR38, 0x14 ;  /* 0x0000002605267291 */ /* 0x000fe2000f8ea0ff */
[----:B------:R-:W2:Y:S02]  /*3890*/  SYNCS.PHASECHK.TRANS64.TRYWAIT P0, [UR47+0xe0], R0 ;  /* 0x0000e000ff0075a7 */ /* 0x000ea4000800112f */
[----:B-123--:R-:W-:Y:S09]  /*38a0*/  @!P0 BRA `(.L_x_64) ;  /* 0x0000003c00cc8947 */ /* 0x00eff20003800000 */
.L_x_137:
[----:B------:R-:W-:Y:S01]  /*38b0*/  IADD3 R10, PT, PT, R10, 0x1, RZ ;  /* 0x000000010a0a7810 */ /* 0x000fe20007ffe0ff */
[----:B------:R-:W-:Y:S06]  /*38c0*/  BRA.U !UP4, `(.L_x_65) ;  /* 0x000000050c107547 */ /* 0x000fec000b800000 */
[----:B------:R-:W-:Y:S01]  /*38d0*/  UPLOP3.LUT UP2, UPT, UPT, UPT, UPT, 0x40, 0x4 ;  /* 0x000000000004789c */ /* 0x000fe20003f4e870 */
[----:B------:R-:W-:Y:S01]  /*38e0*/  UMOV UR40, UR65 ;  /* 0x0000004100287c82 */ /* 0x000fe20008000000 */
[----:B------:R-:W-:Y:S01]  /*38f0*/  UMOV UR39, UR64 ;  /* 0x0000004000277c82 */ /* 0x000fe20008000000 */
[----:B------:R-:W-:-:S08]  /*3900*/  UMOV UR5, UR41 ;  /* 0x0000002900057c82 */ /* 0x000fd00008000000 */
.L_x_68:
[----:B------:R-:W-:Y:S02]  /*3910*/  UIADD3 UR40, UPT, UPT, UR40, 0x1, URZ ;  /* 0x0000000128287890 */ /* 0x000fe4000fffe0ff */
[----:B--2---:R-:W-:Y:S02]  /*3920*/  ULEA UR7, UR5, UR43, 0x3 ;  /* 0x0000002b05077291 */ /* 0x004fe4000f8e18ff */
[----:B------:R-:W-:Y:S01]  /*3930*/  UISETP.NE.AND UP3, UPT, UR40, URZ, UPT ;  /* 0x000000ff2800728c */ /* 0x000fe2000bf65270 */
[----:B---3--:R-:W-:Y:S10]  /*3940*/  @P2 BRA `(.L_x_66) ;  /* 0x00000000000c2947 */ /* 0x008ff40003800000 */
[----:B-1----:R-:W-:Y:S04]  /*3950*/  SHF.L.U32 R2, R8, 0x1f, RZ ;  /* 0x0000001f08027819 */ /* 0x002fe800000006ff */
[----:B------:R-:W1:Y:S02]  /*3960*/  SYNCS.PHASECHK.TRANS64.TRYWAIT P0, [UR7], R2 ;  /* 0x00000002ff0075a7 */ /* 0x000e640008001107 */
[----:B-1----:R-:W-:Y:S05]  /*3970*/  @!P0 BRA `(.L_x_67) ;  /* 0x0000003c00b08947 */ /* 0x002fea0003800000 */
.L_x_66:
[----:B------:R-:W-:Y:S01]  /*3980*/  UISETP.NE.AND UP0, UPT, UR39, 0x1, UPT ;  /* 0x000000012700788c */ /* 0x000fe2000bf05270 */
[----:B------:R-:W-:Y:S01]  /*3990*/  PLOP3.LUT P2, PT, PT, PT, PT, 0x80, 0x8 ;  /* 0x000000000008781c */ /* 0x000fe20003f4f070 */
[----:B------:R-:W-:Y:S02]  /*39a0*/  UIADD3 UR6, UPT, UPT, UR5, 0x1, URZ ;  /* 0x0000000105067890 */ /* 0x000fe4000fffe0ff */
[----:B------:R-:W-:Y:S02]  /*39b0*/  UIADD3 UR42, UPT, UPT, UR7, 0x38, URZ ;  /* 0x00000038072a7890 */ /* 0x000fe4000fffe0ff */
[----:B------:R-:W-:Y:S01]  /*39c0*/  UISETP.NE.AND UP1, UPT, UR6, 0x7, UPT ;  /* 0x000000070600788c */ /* 0x000fe2000bf25270 */
[----:B------:R-:W-:Y:S01]  /*39d0*/  PLOP3.LUT P0, PT, PT, PT, UP0, 0x80, 0x8 ;  /* 0x000000000008781c */ /* 0x000fe20003f0f008 */
[----:B------:R-:W-:Y:S02]  /*39e0*/  UIADD3 UR39, UPT, UPT, UR39, -0x1, URZ ;  /* 0xffffffff27277890 */ /* 0x000fe4000fffe0ff */
[----:B------:R-:W-:Y:S02]  /*39f0*/  USEL UR8, URZ, 0x1, UP1 ;  /* 0x00000001ff087887 */ /* 0x000fe40008800000 */
[----:B------:R-:W-:Y:S01]  /*3a00*/  USEL UR41, UR6, URZ, UP1 ;  /* 0x000000ff06297287 */ /* 0x000fe20008800000 */
[----:B------:R-:W-:Y:S01]  /*3a10*/  UMOV UR7, 0x40004040 ;  /* 0x4000404000077882 */ /* 0x000fe20000000000 */
[----:B------:R-:W-:Y:S02]  /*3a20*/  UMOV UR9, 0x40004040 ;  /* 0x4000404000097882 */ /* 0x000fe40000000000 */
[----:B------:R-:W-:Y:S01]  /*3a30*/  @UP0 ULEA UR6, UR41, UR43, 0x3 ;  /* 0x0000002b29060291 */ /* 0x000fe2000f8e18ff */
[----:B------:R-:W-:Y:S01]  /*3a40*/  LOP3.LUT R8, R8, UR8, RZ, 0x3c, !PT ;  /* 0x0000000808087c12 */ /* 0x000fe2000f8e3cff */
[----:B------:R-:W-:Y:S01]  /*3a50*/  ULEA UR8, UR5, UR45, 0xa ;  /* 0x0000002d05087291 */ /* 0x000fe2000f8e50ff */
[----:B------:R-:W-:Y:S02]  /*3a60*/  UMOV UR37, 0x40004040 ;  /* 0x4000404000257882 */ /* 0x000fe40000000000 */
[----:B-1----:R-:W-:Y:S01]  /*3a70*/  @P0 SHF.L.U32 R0, R8, 0x1f, RZ ;  /* 0x0000001f08000819 */ /* 0x002fe200000006ff */
[----:B------:R-:W-:Y:S02]  /*3a80*/  UIADD3 UR34, UPT, UPT, UR8, 0x2, URZ ;  /* 0x0000000208227890 */ /* 0x000fe4000fffe0ff */
[----:B------:R-:W-:Y:S01]  /*3a90*/  UIADD3 UR30, UPT, UPT, UR8, 0x4, URZ ;  /* 0x00000004081e7890 */ /* 0x000fe2000fffe0ff */
[----:B------:R2:W3:Y:S01]  /*3aa0*/  @P0 SYNCS.PHASECHK.TRANS64.TRYWAIT P2, [UR6], R0 ;  /* 0x00000000ff0005a7 */ /* 0x0004e20008041106 */
[----:B------:R-:W-:Y:S02]  /*3ab0*/  UIMAD UR6, UR5, 0x300, UR4 ;  /* 0x00000300050678a4 */ /* 0x000fe4000f8e0204 */
[----:B------:R-:W-:Y:S02]  /*3ac0*/  UIADD3 UR26, UPT, UPT, UR8, 0x6, URZ ;  /* 0x00000006081a7890 */ /* 0x000fe4000fffe0ff */
[----:B------:R-:W-:Y:S02]  /*3ad0*/  UIADD3 UR36, UPT, UPT, UR6, 0x2, URZ ;  /* 0x0000000206247890 */ /* 0x000fe4000fffe0ff */
[----:B------:R-:W-:Y:S02]  /*3ae0*/  UIADD3 UR32, UPT, UPT, UR6, 0x4, URZ ;  /* 0x0000000406207890 */ /* 0x000fe4000fffe0ff */
[----:B------:R-:W-:Y:S01]  /*3af0*/  UIADD3 UR28, UPT, UPT, UR6, 0x6, URZ ;  /* 0x00000006061c7890 */ /* 0x000fe2000fffe0ff */
[----:B------:R2:W-:Y:S01]  /*3b00*/  UTCHMMA gdesc[UR8], gdesc[UR6], tmem[UR38], tmem[UR62], idesc[UR63], UP2 ;  /* 0x00ff3e06080075ea */ /* 0x0005e20009000026 */
[----:B------:R-:W-:Y:S02]  /*3b10*/  UIADD3 UR24, UPT, UPT, UR6, 0x180, URZ ;  /* 0x0000018006187890 */ /* 0x000fe4000fffe0ff */
[----:B------:R-:W-:Y:S02]  /*3b20*/  UIADD3 UR22, UPT, UPT, UR8, 0x200, URZ ;  /* 0x0000020008167890 */ /* 0x000fe4000fffe0ff */
[----:B------:R-:W-:Y:S02]  /*3b30*/  UIADD3 UR20, UPT, UPT, UR6, 0x182, URZ ;  /* 0x0000018206147890 */ /* 0x000fe4000fffe0ff */
[----:B------:R-:W-:Y:S02]  /*3b40*/  UIADD3 UR18, UPT, UPT, UR8, 0x202, URZ ;  /* 0x0000020208127890 */ /* 0x000fe4000fffe0ff */
[----:B------:R-:W-:Y:S02]  /*3b50*/  UIADD3 UR16, UPT, UPT, UR6, 0x184, URZ ;  /* 0x0000018406107890 */ /* 0x000fe4000fffe0ff */
[----:B------:R-:W-:Y:S02]  /*3b60*/  UIADD3 UR14, UPT, UPT, UR8, 0x204, URZ ;  /* 0x00000204080e7890 */ /* 0x000fe4000fffe0ff */
[----:B------:R-:W-:Y:S02]  /*3b70*/  UIADD3 UR12, UPT, UPT, UR6, 0x186, URZ ;  /* 0x00000186060c7890 */ /* 0x000fe4000fffe0ff */
[----:B------:R-:W-:Y:S02]  /*3b80*/  UIADD3 UR10, UPT, UPT, UR8, 0x206, URZ ;  /* 0x00000206080a7890 */ /* 0x000fe4000fffe0ff */
[----:B------:R-:W-:Y:S01]  /*3b90*/  UPLOP3.LUT UP2, UPT, UPT, UPT, UPT, 0x80, 0x8 ;  /* 0x000000000008789c */ /* 0x000fe20003f4f070 */
[----:B------:R-:W-:Y:S01]  /*3ba0*/  UMOV UR35, 0x40004040 ;  /* 0x4000404000237882 */ /* 0x000fe20000000000 */
[----:B------:R-:W-:Y:S01]  /*3bb0*/  UMOV UR33, 0x40004040 ;  /* 0x4000404000217882 */ /* 0x000fe20000000000 */
[----:B------:R2:W-:Y:S01]  /*3bc0*/  UTCHMMA gdesc[UR34], gdesc[UR36], tmem[UR38], tmem[UR60], idesc[UR61], UPT ;  /* 0x00ff3c24220075ea */ /* 0x0005e2000b800026 */
        /* <DEDUP_REMOVED lines=14> */
[----:B------:R-:W-:Y:S01]  /*3cb0*/  UMOV UR11, 0x40004040 ;  /* 0x40004040000b7882 */ /* 0x000fe20000000000 */
[----:B------:R2:W-:Y:S01]  /*3cc0*/  UTCHMMA gdesc[UR14], gdesc[UR16], tmem[UR38], tmem[UR50], idesc[UR51], UPT ;  /* 0x00ff32100e0075ea */ /* 0x0005e2000b800026 */
[----:B------:R2:W-:Y:S01]  /*3cd0*/  UTCHMMA gdesc[UR10], gdesc[UR12], tmem[UR38], tmem[UR48], idesc[UR49], UPT ;  /* 0x00ff300c0a0075ea */ /* 0x0005e2000b800026 */
[----:B------:R2:W-:Y:S01]  /*3ce0*/  UTCBAR.MULTICAST [UR42], URZ, UR44 ;  /* 0x000000ff2a0073e9 */ /* 0x0005e2000800082c */
[----:B------:R-:W-:Y:S01]  /*3cf0*/  UMOV UR5, UR41 ;  /* 0x0000002900057c82 */ /* 0x000fe20008000000 */
[----:B------:R-:W-:Y:S05]  /*3d00*/  BRA.U UP3, `(.L_x_68) ;  /* 0xfffffffd03007547 */ /* 0x000fea000b83ffff */
.L_x_65:
[----:B------:R-:W-:Y:S01]  /*3d10*/  UIADD3 UR5, UPT, UPT, UR46, 0x1, URZ ;  /* 0x000000012e057890 */ /* 0x000fe2000fffe0ff */
[C---:B------:R-:W-:Y:S01]  /*3d20*/  ISETP.NE.AND P0, PT, R10.reuse, 0x2, PT ;  /* 0x000000020a00780c */ /* 0x040fe20003f05270 */
[----:B--2---:R-:W-:Y:S02]  /*3d30*/  UIADD3 UR6, UPT, UPT, UR47, 0xc0, URZ ;  /* 0x000000c02f067890 */ /* 0x004fe4000fffe0ff */
[----:B------:R-:W-:Y:S01]  /*3d40*/  UISETP.NE.AND UP0, UPT, UR5, 0x4, UPT ;  /* 0x000000040500788c */ /* 0x000fe2000bf05270 */
[----:B-1----:R-:W-:Y:S02]  /*3d50*/  SEL R0, RZ, 0x1, P0 ;  /* 0x00000001ff007807 */ /* 0x002fe40000000000 */
[----:B------:R-:W-:Y:S01]  /*3d60*/  SEL R10, R10, RZ, P0 ;  /* 0x000000ff0a0a7207 */ /* 0x000fe20000000000 */
[----:B------:R-:W-:Y:S01]  /*3d70*/  USEL UR7, URZ, 0x1, UP0 ;  /* 0x00000001ff077887 */ /* 0x000fe20008000000 */
[----:B------:R-:W-:Y:S01]  /*3d80*/  LOP3.LUT R9, R9, R0, RZ, 0x3c, !PT ;  /* 0x0000000009097212 */ /* 0x000fe200078e3cff */
[----:B------:R-:W-:Y:S01]  /*3d90*/  USEL UR46, UR5, URZ, UP0 ;  /* 0x000000ff052e7287 */ /* 0x000fe20008000000 */
[----:B------:R1:W-:Y:S03]  /*3da0*/  UTCBAR [UR6], URZ ;  /* 0x000000ff060073e9 */ /* 0x0003e600080000ff */
[----:B------:R-:W-:Y:S01]  /*3db0*/  LOP3.LUT R11, R11, UR7, RZ, 0x3c, !PT ;  /* 0x000000070b0b7c12 */ /* 0x000fe2000f8e3cff */
[----:B------:R-:W-:Y:S07]  /*3dc0*/  @P1 BRA `(.L_x_69) ;  /* 0xfffffff8003c1947 */ /* 0x000fee000383ffff */
[----:B------:R-:W2:Y:S01]  /*3dd0*/  S2UR UR8, SR_CgaCtaId ;  /* 0x00000000000879c3 */ /* 0x000ea20000008800 */
[----:B------:R-:W-:Y:S01]  /*3de0*/  ELECT P0, URZ, PT ;  /* 0x0000000000ff782f */ /* 0x000fe20003800000 */
[----:B------:R-:W-:Y:S01]  /*3df0*/  IMAD.MOV.U32 R0, RZ, RZ, 0x1 ;  /* 0x00000001ff007424 */ /* 0x000fe200078e00ff */
[----:B------:R-:W-:Y:S01]  /*3e00*/  UIADD3 UR43, UPT, UPT, UR43, 0xe0, URZ ;  /* 0x000000e02b2b7890 */ /* 0x000fe2000fffe0ff */
[----:B------:R-:W-:Y:S01]  /*3e10*/  SHF.L.U32 R2, R11, 0x1f, RZ ;  /* 0x0000001f0b027819 */ /* 0x000fe200000006ff */
[----:B------:R-:W-:-:S03]  /*3e20*/  UMOV UR4, 0x40 ;  /* 0x0000004000047882 */ /* 0x000fc60000000000 */
[----:B------:R-:W-:Y:S01]  /*3e30*/  UVIRTCOUNT.DEALLOC.SMPOOL 0x80 ;  /* 0x000000800000784c */ /* 0x000fe20000000000 */
[----:B--2---:R-:W-:Y:S02]  /*3e40*/  ULEA UR8, UR8, UR4, 0x18 ;  /* 0x0000000408087291 */ /* 0x004fe4000f8ec0ff */
[----:B------:R-:W-:-:S07]  /*3e50*/  ULEA UR4, UR46, UR43, 0x3 ;  /* 0x0000002b2e047291 */ /* 0x000fce000f8e18ff */
[----:B------:R2:W-:Y:S02]  /*3e60*/  @P0 STS.U8 [UR8+0x1c], R0 ;  /* 0x00001c00ff000988 */ /* 0x0005e40008000008 */
[----:B------:R-:W4:Y:S02]  /*3e70*/  SYNCS.PHASECHK.TRANS64.TRYWAIT P0, [UR4], R2 ;  /* 0x00000002ff0075a7 */ /* 0x000f240008001104 */
[----:B--2-4-:R-:W-:Y:S05]  /*3e80*/  @!P0 BRA `(.L_x_70) ;  /* 0x0000003800848947 */ /* 0x014fea0003800000 */
.L_x_140:
[----:B------:R-:W-:-:S04]  /*3e90*/  UIADD3 UR4, UPT, UPT, UR46, 0x1, URZ ;  /* 0x000000012e047890 */ /* 0x000fc8000fffe0ff */
[----:B------:R-:W-:-:S04]  /*3ea0*/  UISETP.NE.AND UP0, UPT, UR4, 0x4, UPT ;  /* 0x000000040400788c */ /* 0x000fc8000bf05270 */
[----:B-1----:R-:W-:Y:S02]  /*3eb0*/  USEL UR6, URZ, 0x1, UP0 ;  /* 0x00000001ff067887 */ /* 0x002fe40008000000 */
[----:B------:R-:W-:-:S04]  /*3ec0*/  USEL UR4, UR4, URZ, UP0 ;  /* 0x000000ff04047287 */ /* 0x000fc80008000000 */
[----:B------:R-:W-:Y:S01]  /*3ed0*/  ULEA UR5, UR4, UR43, 0x3 ;  /* 0x0000002b04057291 */ /* 0x000fe2000f8e18ff */
[----:B--2---:R-:W-:-:S04]  /*3ee0*/  LOP3.LUT R2, R11, UR6, RZ, 0x3c, !PT ;  /* 0x000000060b027c12 */ /* 0x004fc8000f8e3cff */
[----:B------:R-:W-:-:S04]  /*3ef0*/  SHF.L.U32 R3, R2, 0x1f, RZ ;  /* 0x0000001f02037819 */ /* 0x000fc800000006ff */
[----:B------:R-:W1:Y:S02]  /*3f00*/  SYNCS.PHASECHK.TRANS64.TRYWAIT P0, [UR5], R3 ;  /* 0x00000003ff0075a7 */ /* 0x000e640008001105 */
[----:B-1----:R-:W-:Y:S05]  /*3f10*/  @!P0 BRA `(.L_x_71) ;  /* 0x0000003800788947 */ /* 0x002fea0003800000 */
.L_x_142:
        /* <DEDUP_REMOVED lines=9> */
.L_x_144:
[----:B------:R-:W-:-:S04]  /*3fb0*/  UIADD3 UR4, UPT, UPT, UR4, 0x1, URZ ;  /* 0x0000000104047890 */ /* 0x000fc8000fffe0ff */
[----:B------:R-:W-:-:S04]  /*3fc0*/  UISETP.NE.AND UP0, UPT, UR4, 0x4, UPT ;  /* 0x000000040400788c */ /* 0x000fc8000bf05270 */
[----:B------:R-:W-:Y:S02]  /*3fd0*/  USEL UR5, URZ, 0x1, UP0 ;  /* 0x00000001ff057887 */ /* 0x000fe40008000000 */
[----:B------:R-:W-:-:S04]  /*3fe0*/  USEL UR4, UR4, URZ, UP0 ;  /* 0x000000ff04047287 */ /* 0x000fc80008000000 */
[----:B------:R-:W-:Y:S01]  /*3ff0*/  ULEA UR4, UR4, UR43, 0x3 ;  /* 0x0000002b04047291 */ /* 0x000fe2000f8e18ff */
[----:B------:R-:W-:-:S04]  /*4000*/  LOP3.LUT R2, R2, UR5, RZ, 0x3c, !PT ;  /* 0x0000000502027c12 */ /* 0x000fc8000f8e3cff */
[----:B------:R-:W-:-:S04]  /*4010*/  SHF.L.U32 R2, R2, 0x1f, RZ ;  /* 0x0000001f02027819 */ /* 0x000fc800000006ff */
[----:B------:R-:W2:Y:S02]  /*4020*/  SYNCS.PHASECHK.TRANS64.TRYWAIT P0, [UR4], R2 ;  /* 0x00000002ff0075a7 */ /* 0x000ea40008001104 */
[----:B--2---:R-:W-:Y:S05]  /*4030*/  @!P0 BRA `(.L_x_73) ;  /* 0x0000003800608947 */ /* 0x004fea0003800000 */
.L_x_146:
[----:B------:R-:W-:Y:S01]  /*4040*/  NOP ;  /* 0x0000000000007918 */ /* 0x000fe20000000000 */
[----:B-1----:R-:W1:Y:S01]  /*4050*/  LDS R0, [UR8+0x14] ;  /* 0x00001408ff007984 */ /* 0x002e620008000800 */
[----:B------:R-:W-:Y:S01]  /*4060*/  ULOP3.LUT UR4, UR66, 0xffff, URZ, 0xc0, !UPT ;  /* 0x0000ffff42047892 */ /* 0x000fe2000f8ec0ff */
[----:B------:R-:W-:Y:S01]  /*4070*/  UMOV UR5, 0xffff ;  /* 0x0000ffff00057882 */ /* 0x000fe20000000000 */
[----:B------:R-:W-:Y:S02]  /*4080*/  UMOV UR6, 0x1 ;  /* 0x0000000100067882 */ /* 0x000fe40000000000 */
[----:B------:R-:W-:-:S04]  /*4090*/  USHF.R.U32.HI UR4, URZ, 0x5, UR4 ;  /* 0x00000005ff047899 */ /* 0x000fc80008011604 */
[----:B------:R-:W-:Y:S02]  /*40a0*/  USHF.L.U32 UR5, UR5, UR4, URZ ;  /* 0x0000000405057299 */ /* 0x000fe400080006ff */
[----:B------:R-:W-:-:S04]  /*40b0*/  USHF.L.U32 UR4, UR6, UR4, URZ ;  /* 0x0000000406047299 */ /* 0x000fc800080006ff */
[----:B-1----:R-:W-:-:S04]  /*40c0*/  LOP3.LUT R0, R0, UR5, RZ, 0xc0, !PT ;  /* 0x0000000500007c12 */ /* 0x002fc8000f8ec0ff */
[----:B------:R-:W-:-:S13]  /*40d0*/  ISETP.NE.AND P0, PT, R0, UR5, PT ;  /* 0x0000000500007c0c */ /* 0x000fda000bf05270 */
[----:B------:R-:W-:Y:S05]  /*40e0*/  @P0 BRA `(.L_x_74) ;  /* 0x0000000000580947 */ /* 0x000fea0003800000 */
[----:B------:R-:W1:Y:S02]  /*40f0*/  LDS R0, [UR8+0x18] ;  /* 0x00001808ff007984 */ /* 0x000e640008000800 */
[----:B-1----:R-:W-:-:S04]  /*4100*/  LOP3.LUT R0, R0, UR4, RZ, 0xc0, !PT ;  /* 0x0000000400007c12 */ /* 0x002fc8000f8ec0ff */
[----:B------:R-:W-:-:S13]  /*4110*/  ISETP.NE.AND P0, PT, R0, UR4, PT ;  /* 0x0000000400007c0c */ /* 0x000fda000bf05270 */
[----:B------:R-:W-:Y:S05]  /*4120*/  @P0 BRA `(.L_x_75) ;  /* 0x00000000003c0947 */ /* 0x000fea0003800000 */
[----:B------:R-:W1:Y:S01]  /*4130*/  S2R R2, SR_LANEID ;  /* 0x0000000000027919 */ /* 0x000e620000000000 */
[----:B------:R-:W-:-:S06]  /*4140*/  ULOP3.LUT UR5, URZ, UR5, URZ, 0x33, !UPT ;  /* 0x00000005ff057292 */ /* 0x000fcc000f8e33ff */
[----:B------:R-:W-:-:S04]  /*4150*/  IMAD.U32 R0, RZ, RZ, UR5 ;  /* 0x00000005ff007e24 */ /* 0x000fc8000f8e00ff */
[----:B------:R2:W4:Y:S02]  /*4160*/  REDUX UR7, R0 ;  /* 0x00000000000773c4 */ /* 0x0005240000000000 */
[----:B------:R1:W-:Y:S01]  /*4170*/  UTCATOMSWS.AND URZ, UR5 ;  /* 0x0000000500ff79e3 */ /* 0x0003e20008000000 */
[----:B--2---:R-:W-:Y:S01]  /*4180*/  LOP3.LUT R0, RZ, UR4, RZ, 0x33, !PT ;  /* 0x00000004ff007c12 */ /* 0x004fe2000f8e33ff */
[----:B------:R-:W-:Y:S02]  /*4190*/  VOTEU.ANY UR4, UPT, PT ;  /* 0x0000000000047886 */ /* 0x000fe400038e0100 */
[----:B------:R-:W-:Y:S02]  /*41a0*/  UFLO.U32 UR4, UR4 ;  /* 0x00000004000472bd */ /* 0x000fe400080e0000 */
[----:B------:R-:W2:Y:S04]  /*41b0*/  REDUX UR6, R0 ;  /* 0x00000000000673c4 */ /* 0x000ea80000000000 */
[----:B-1----:R-:W-:-:S02]  /*41c0*/  ISETP.EQ.U32.AND P0, PT, R2, UR4, PT ;  /* 0x0000000402007c0c */ /* 0x002fc4000bf02070 */
[----:B----4-:R-:W-:-:S11]  /*41d0*/  MOV R2, UR7 ;  /* 0x0000000700027c02 */ /* 0x010fd60008000f00 */
[----:B------:R1:W-:Y:S01]  /*41e0*/  @P0 ATOMS.AND RZ, [UR8+0x14], R2 ;  /* 0x00001402ffff098c */ /* 0x0003e2000a800008 */
[----:B--2---:R-:W-:-:S05]  /*41f0*/  IMAD.U32 R0, RZ, RZ, UR6 ;  /* 0x00000006ff007e24 */ /* 0x004fca000f8e00ff */
[----:B------:R1:W-:Y:S01]  /*4200*/  @P0 ATOMS.AND RZ, [UR8+0x18], R0 ;  /* 0x00001800ffff098c */ /* 0x0003e2000a800008 */
[----:B------:R-:W-:Y:S05]  /*4210*/  BRA `(.L_x_76) ;  /* 0x0000000000147947 */ /* 0x000fea0003800000 */
.L_x_75:
[----:B------:R-:W-:Y:S02]  /*4220*/  MOV R2, 0x4240 ;  /* 0x0000424000027802 */ /* 0x000fe40000000f00 */
[----:B---3-5:R-:W-:Y:S05]  /*4230*/  CALL.REL.NOINC `($__internal_0_$__cuda_sm10x_tcgen05_guardrail_trap_col_being_dealloced_not_returned_by_alloc) ;  /* 0x0000003800907944 */ /* 0x028fea0003c00000 */
[----:B------:R-:W-:Y:S05]  /*4240*/  BRA `(.L_x_76) ;  /* 0x0000000000087947 */ /* 0x000fea0003800000 */
.L_x_74:
[----:B------:R-:W-:Y:S02]  /*4250*/  MOV R2, 0x4270 ;  /* 0x0000427000027802 */ /* 0x000fe40000000f00 */
[----:B---3-5:R-:W-:Y:S05]  /*4260*/  CALL.REL.NOINC `($__internal_2_$__cuda_sm10x_tcgen05_guardrail_trap_unallocated_columns_being_dealloced) ;  /* 0x00000038009c7944 */ /* 0x028fea0003c00000 */
.L_x_76:
[----:B------:R-:W-:Y:S01]  /*4270*/  NOP ;  /* 0x0000000000007918 */ /* 0x000fe20000000000 */
[----:B------:R-:W-:Y:S05]  /*4280*/  EXIT ;  /* 0x000000000000794d */ /* 0x000fea0003800000 */
.L_x_58:
[----:B------:R-:W-:-:S09]  /*4290*/  UISETP.NE.OR UP0, UPT, UR18, 0x3, !UP3 ;  /* 0x000000031200788c */ /* 0x000fd2000df05670 */
[----:B------:R-:W-:Y:S05]  /*42a0*/  BRA.U UP0, `(.L_x_77) ;  /* 0x0000000d00b07547 */ /* 0x000fea000b800000 */
[----:B------:R-:W2:Y:S01]  /*42b0*/  LDCU.64 UR4, c[0x0][0x888] ;  /* 0x00011100ff0477ac */ /* 0x000ea20008000a00 */
[----:B------:R-:W3:Y:S01]  /*42c0*/  LDC.64 R12, c[0x0][0x348] ;  /* 0x0000d200ff0c7b82 */ /* 0x000ee20000000a00 */
[----:B------:R-:W-:Y:S02]  /*42d0*/  HFMA2 R9, -RZ, RZ, 0, 0 ;  /* 0x00000000ff097431 */ /* 0x000fe400000001ff */
[----:B------:R-:W-:Y:S01]  /*42e0*/  IMAD.MOV.U32 R11, RZ, RZ, 0x1 ;  /* 0x00000001ff0b7424 */ /* 0x000fe200078e00ff */
[----:B------:R-:W4:Y:S01]  /*42f0*/  LDCU UR38, c[0x0][0x370] ;  /* 0x00006e00ff2677ac */ /* 0x000f220008000800 */
[----:B------:R-:W-:Y:S01]  /*4300*/  IMAD.MOV.U32 R10, RZ, RZ, RZ ;  /* 0x000000ffff0a7224 */ /* 0x000fe200078e00ff */
[----:B------:R-:W-:Y:S01]  /*4310*/  MOV R8, 0x1800 ;  /* 0x0000180000087802 */ /* 0x000fe20000000f00 */
[----:B------:R-:W4:Y:S01]  /*4320*/  LDCU.128 UR52, c[0x0][0xb10] ;  /* 0x00016200ff3477ac */ /* 0x000f220008000c00 */
[----:B------:R-:W1:Y:S01]  /*4330*/  LDCU UR37, c[0x0][0x374] ;  /* 0x00006e80ff2577ac */ /* 0x000e620008000800 */
[----:B------:R-:W1:Y:S01]  /*4340*/  LDCU.64 UR32, c[0x0][0x890] ;  /* 0x00011200ff2077ac */ /* 0x000e620008000a00 */
[----:B--2---:R-:W-:Y:S01]  /*4350*/  UISETP.NE.U32.AND UP0, UPT, UR4, URZ, UPT ;  /* 0x000000ff0400728c */ /* 0x004fe2000bf05070 */
[----:B------:R-:W2:Y:S01]  /*4360*/  LDCU UR15, c[0x0][0xb0c] ;  /* 0x00016180ff0f77ac */ /* 0x000ea20008000800 */
[----:B------:R-:W3:Y:S01]  /*4370*/  LDCU UR44, c[0x0][0xb20] ;  /* 0x00016400ff2c77ac */ /* 0x000ee20008000800 */
[----:B------:R-:W3:Y:S01]  /*4380*/  LDCU UR4, c[0x0][0xb30] ;  /* 0x00016600ff0477ac */ /* 0x000ee20008000800 */
[----:B----4-:R-:W-:-:S02]  /*4390*/  UIMAD.WIDE.U32 UR8, UR38, UR52, URZ ;  /* 0x00000034260872a5 */ /* 0x010fc4000f8e00ff */
[----:B-1----:R-:W-:Y:S02]  /*43a0*/  UIMAD.WIDE.U32 UR10, UR37, UR55, URZ ;  /* 0x00000037250a72a5 */ /* 0x002fe4000f8e00ff */
[----:B------:R-:W-:Y:S02]  /*43b0*/  USEL UR41, URZ, 0x1, UP5 ;  /* 0x00000001ff297887 */ /* 0x000fe4000a800000 */
[----:B------:R-:W-:Y:S02]  /*43c0*/  UISETP.NE.U32.AND UP6, UPT, UR32, URZ, UPT ;  /* 0x000000ff2000728c */ /* 0x000fe4000bfc5070 */
[----:B------:R-:W-:Y:S01]  /*43d0*/  UISETP.NE.AND.EX UP5, UPT, UR5, URZ, UPT, UP0 ;  /* 0x000000ff0500728c */ /* 0x000fe2000bfa5300 */
[----:B------:R-:W-:Y:S01]  /*43e0*/  UMOV UR6, 0x400 ;  /* 0x0000040000067882 */ /* 0x000fe20000000000 */
[----:B------:R-:W-:Y:S01]  /*43f0*/  UISETP.NE.AND UP0, UPT, UR43, 0x1, UPT ;  /* 0x000000012b00788c */ /* 0x000fe2000bf05270 */
[----:B------:R-:W-:Y:S01]  /*4400*/  UMOV UR8, UR9 ;  /* 0x0000000900087c82 */ /* 0x000fe20008000000 */
[----:B------:R-:W-:Y:S01]  /*4410*/  UMOV UR39, UR11 ;  /* 0x0000000b00277c82 */ /* 0x000fe20008000000 */
[----:B--2---:R-:W-:Y:S01]  /*4420*/  UISETP.NE.AND UP0, UPT, UR15, 0x1, UPT ;  /* 0x000000010f00788c */ /* 0x004fe2000bf05270 */
[----:B------:R-:W-:Y:S01]  /*4430*/  UMOV UR21, URZ ;  /* 0x000000ff00157c82 */ /* 0x000fe20008000000 */
[----:B------:R-:W-:-:S02]  /*4440*/  UPLOP3.LUT UP4, UPT, UPT, UPT, UPT, 0x40, 0x4 ;  /* 0x000000000004789c */ /* 0x000fc40003f8e870 */
[----:B------:R-:W-:Y:S01]  /*4450*/  UISETP.GE.AND UP2, UPT, UR43, 0x1, UPT ;  /* 0x000000012b00788c */ /* 0x000fe2000bf46270 */
[----:B------:R-:W1:Y:S01]  /*4460*/  LDCU.64 UR22, c[0x0][0xb28] ;  /* 0x00016500ff1677ac */ /* 0x000e620008000a00 */
[----:B------:R-:W-:Y:S02]  /*4470*/  ULEA UR6, UR42, UR6, 0x18 ;  /* 0x000000062a067291 */ /* 0x000fe4000f8ec0ff */
[----:B------:R-:W-:Y:S02]  /*4480*/  UISETP.NE.AND.EX UP6, UPT, UR33, URZ, UPT, UP6 ;  /* 0x000000ff2100728c */ /* 0x000fe4000bfc5360 */
[----:B------:R-:W-:Y:S02]  /*4490*/  USHF.R.U32.HI UR40, URZ, UR53, UR8 ;  /* 0x00000035ff287299 */ /* 0x000fe40008011608 */
[----:B---3--:R-:W-:Y:S02]  /*44a0*/  USHF.R.U32.HI UR39, URZ, UR44, UR39 ;  /* 0x0000002cff277299 */ /* 0x008fe40008011627 */
[----:B------:R-:W-:-:S02]  /*44b0*/  UISETP.NE.AND UP0, UPT, UR54, 0x1, UPT ;  /* 0x000000013600788c */ /* 0x000fc4000bf05270 */
[----:B------:R-:W-:-:S11]  /*44c0*/  UISETP.NE.AND UP3, UPT, UR4, 0x1, UPT ;  /* 0x000000010400788c */ /* 0x000fd6000bf65270 */
.L_x_85:
[C---:B------:R-:W-:Y:S02]  /*44d0*/  LEA R3, R10.reuse, UR6, 0x3 ;  /* 0x000000060a037c11 */ /* 0x040fe4000f8e18ff */
[----:B------:R-:W-:Y:S02]  /*44e0*/  SHF.L.U32 R0, R9, 0x1f, RZ ;  /* 0x0000001f09007819 */ /* 0x000fe400000006ff */
[----:B------:R-:W-:Y:S02]  /*44f0*/  LEA R4, R10, UR6, 0x4 ;  /* 0x000000060a047c11 */ /* 0x000fe4000f8e20ff */
[----:B--2---:R-:W2:Y:S02]  /*4500*/  SYNCS.PHASECHK.TRANS64.TRYWAIT P0, [R3+URZ+0xa0], R0 ;  /* 0x0000a000030075a7 */ /* 0x004ea400080011ff */
[----:B--2---:R-:W-:Y:S05]  /*4510*/  @!P0 BRA `(.L_x_78) ;  /* 0x0000003400408947 */ /* 0x004fea0003800000 */
.L_x_147:
[----:B------:R-:W3:Y:S01]  /*4520*/  LDS.128 R4, [R4+0x130] ;  /* 0x0001300004047984 */ /* 0x000ee20000000c00 */
[----:B------:R-:W-:Y:S01]  /*4530*/  UISETP.GE.AND UP0, UPT, UR43, 0x1, UPT ;  /* 0x000000012b00788c */ /* 0x000fe2000bf06270 */
[----:B------:R-:W-:Y:S01]  /*4540*/  @!PT LDS RZ, [RZ] ;  /* 0x00000000fffff984 */ /* 0x000fe20000000800 */
[----:B------:R-:W-:Y:S01]  /*4550*/  @!PT LDS RZ, [RZ] ;  /* 0x00000000fffff984 */ /* 0x000fe20000000800 */
[----:B------:R-:W-:Y:S01]  /*4560*/  @!PT LDS RZ, [RZ] ;  /* 0x00000000fffff984 */ /* 0x000fe20000000800 */
[----:B------:R-:W-:Y:S01]  /*4570*/  @!PT LDS RZ, [RZ] ;  /* 0x00000000fffff984 */ /* 0x000fe20000000800 */
[----:B------:R4:W-:Y:S06]  /*4580*/  MEMBAR.ALL.CTA ;  /* 0x0000000000007992 */ /* 0x0009ec0000008000 */
[----:B----4-:R-:W4:Y:S01]  /*4590*/  FENCE.VIEW.ASYNC.S ;  /* 0x00000000000073c6 */ /* 0x010f220000000000 */
[----:B---3--:R-:W-:Y:S11]  /*45a0*/  LOP3.LUT P0, RZ, R6, 0x1, RZ, 0xc0, !PT ;  /* 0x0000000106ff7812 */ /* 0x008ff6000780c0ff */
[----:B------:R-:W-:Y:S02]  /*45b0*/  @!UPT UIADD3 URZ, UPT, UPT, URZ, URZ, URZ ;  /* 0x000000fffffff290 */ /* 0x000fe4000fffe0ff */
[----:B----4-:R-:W-:Y:S01]  /*45c0*/  VOTEU.ANY UP2, P0 ;  /* 0x0000000000ff7886 */ /* 0x010fe20000040100 */
[----:B------:R-:W-:Y:S11]  /*45d0*/  PLOP3.LUT P0, PT, PT, PT, UP2, 0x80, 0x8 ;  /* 0x000000000008781c */ /* 0x000ff60003f0f028 */
[----:B------:R-:W-:Y:S02]  /*45e0*/  @!UPT UIADD3 URZ, UPT, UPT, URZ, URZ, URZ ;  /* 0x000000fffffff290 */ /* 0x000fe4000fffe0ff */
[----:B--2---:R-:W-:Y:S02]  /*45f0*/  @P0 SHF.R.U32.HI R0, RZ, 0x10, R5 ;  /* 0x00000010ff000819 */ /* 0x004fe40000011605 */
[----:B------:R-:W-:Y:S02]  /*4600*/  @P0 MOV R2, R4 ;  /* 0x0000000400020202 */ /* 0x000fe40000000f00 */
[----:B------:R-:W-:Y:S01]  /*4610*/  @P0 R2UR UR4, R0 ;  /* 0x00000000000402ca */ /* 0x000fe200000e0000 */
[----:B------:R-:W-:Y:S01]  /*4620*/  VIADD R0, R3, 0xb0 ;  /* 0x000000b003007836 */ /* 0x000fe20000000000 */
[----:B------:R-:W-:Y:S02]  /*4630*/  @P0 LOP3.LUT R4, R5, 0xffff, RZ, 0xc0, !PT ;  /* 0x0000ffff05040812 */ /* 0x000fe400078ec0ff */
[----:B------:R-:W-:Y:S02]  /*4640*/  @P0 R2UR UR7, R2 ;  /* 0x00000000020702ca */ /* 0x000fe400000e0000 */
[----:B------:R-:W-:Y:S02]  /*4650*/  PRMT R0, RZ, 0x654, R0 ;  /* 0x00000654ff007816 */ /* 0x000fe40000000000 */
[----:B------:R-:W-:Y:S02]  /*4660*/  @P0 R2UR UR5, R4 ;  /* 0x00000000040502ca */ /* 0x000fe400000e0000 */
[----:B------:R2:W-:Y:S03]  /*4670*/  SYNCS.ARRIVE.TRANS64.RED.A1T0 RZ, [R0+URZ], RZ ;  /* 0x000000ff00ff79a7 */ /* 0x0005e600081004ff */
[----:B------:R-:W-:Y:S04]  /*4680*/  @UP2 UMOV UR29, UR4 ;  /* 0x00000004001d2c82 */ /* 0x000fe80008000000 */
[----:B------:R-:W-:Y:S04]  /*4690*/  @UP2 UMOV UR14, UR7 ;  /* 0x00000007000e2c82 */ /* 0x000fe80008000000 */
[----:B------:R-:W-:Y:S01]  /*46a0*/  @UP2 UMOV UR13, UR5 ;  /* 0x00000005000d2c82 */ /* 0x000fe20008000000 */
[----:B------:R-:W-:Y:S05]  /*46b0*/  BRA.U !UP0, `(.L_x_79) ;  /* 0x0000000108c07547 */ /* 0x000fea000b800000 */
[----:B------:R-:W-:Y:S02]  /*46c0*/  UIMAD.WIDE.U32 UR10, UR13, UR55, URZ ;  /* 0x000000370d0a72a5 */ /* 0x000fe4000f8e00ff */
[----:B------:R-:W-:Y:S02]  /*46d0*/  UP2UR UR12, UPR, URZ, 0x4 ;  /* 0x00000004ff0c7883 */ /* 0x000fe40008000000 */
[----:B------:R-:W-:Y:S02]  /*46e0*/  UISETP.NE.AND UP2, UPT, UR54, 0x1, UPT ;  /* 0x000000013600788c */ /* 0x000fe4000bf45270 */
[----:B------:R-:W-:Y:S02]  /*46f0*/  UIMAD.WIDE.U32 UR16, UR14, UR52, URZ ;  /* 0x000000340e1072a5 */ /* 0x000fe4000f8e00ff */
[----:B------:R-:W-:Y:S02]  /*4700*/  USEL UR4, UR37, UR39, !UP2 ;  /* 0x0000002725047287 */ /* 0x000fe4000d000000 */
[----:B------:R-:W-:Y:S02]  /*4710*/  UISETP.NE.AND UP0, UPT, UR15, 0x1, UPT ;  /* 0x000000010f00788c */ /* 0x000fe4000bf05270 */
[----:B------:R-:W-:Y:S02]  /*4720*/  UP2UR UR20, UPR, URZ, 0x2 ;  /* 0x00000002ff147883 */ /* 0x000fe40008000000 */
[----:B------:R-:W-:Y:S02]  /*4730*/  UISETP.NE.AND UP1, UPT, UR43, 0x1, UPT ;  /* 0x000000012b00788c */ /* 0x000fe4000bf25270 */
[----:B-1----:R-:W-:Y:S02]  /*4740*/  UIMAD.WIDE.U32 UR18, UR4, UR22, URZ ;  /* 0x00000016041272a5 */ /* 0x002fe4000f8e00ff */
[----:B------:R-:W-:Y:S01]  /*4750*/  USEL UR8, UR38, UR40, !UP0 ;  /* 0x0000002826087287 */ /* 0x000fe2000c000000 */
[----:B------:R-:W-:Y:S02]  /*4760*/  UMOV UR5, UR11 ;  /* 0x0000000b00057c82 */ /* 0x000fe40008000000 */
[----:B------:R-:W-:Y:S02]  /*4770*/  USHF.R.U32.HI UR7, URZ, UR44, UR5 ;  /* 0x0000002cff077299 */ /* 0x000fe40008011605 */
[----:B------:R-:W-:Y:S02]  /*4780*/  UIMAD.WIDE.U32 UR24, UR8, UR22, URZ ;  /* 0x00000016081872a5 */ /* 0x000fe4000f8e00ff */
[----:B------:R-:W-:Y:S02]  /*4790*/  USEL UR7, UR13, UR7, !UP2 ;  /* 0x000000070d077287 */ /* 0x000fe4000d000000 */
[----:B------:R-:W-:Y:S02]  /*47a0*/  UISETP.NE.AND UP2, UPT, UR12, URZ, UPT ;  /* 0x000000ff0c00728c */ /* 0x000fe4000bf45270 */
[----:B------:R-:W-:Y:S01]  /*47b0*/  UIMAD.WIDE.U32 UR10, UR7, UR22, URZ ;  /* 0x00000016070a72a5 */ /* 0x000fe2000f8e00ff */
[----:B------:R-:W-:Y:S02]  /*47c0*/  UMOV UR5, UR17 ;  /* 0x0000001100057c82 */ /* 0x000fe40008000000 */
[----:B------:R-:W-:Y:S03]  /*47d0*/  USHF.R.U32.HI UR9, URZ, UR53, UR5 ;  /* 0x00000035ff097299 */ /* 0x000fe60008011605 */
[----:B------:R-:W-:Y:S02]  /*47e0*/  UMOV UR5, UR19 ;  /* 0x0000001300057c82 */ /* 0x000fe40008000000 */
[----:B------:R-:W-:Y:S03]  /*47f0*/  @UP1 USHF.R.U32.HI UR4, URZ, UR23, UR5 ;  /* 0x00000017ff041299 */ /* 0x000fe60008011605 */
[----:B------:R-:W-:Y:S01]  /*4800*/  UMOV UR5, UR25 ;  /* 0x0000001900057c82 */ /* 0x000fe20008000000 */
[----:B------:R-:W-:Y:S02]  /*4810*/  UIMAD UR4, UR43, UR4, URZ ;  /* 0x000000042b0472a4 */ /* 0x000fe4000f8e02ff */
[----:B------:R-:W-:Y:S02]  /*4820*/  @UP1 USHF.R.U32.HI UR8, URZ, UR23, UR5 ;  /* 0x00000017ff081299 */ /* 0x000fe40008011605 */
[----:B------:R-:W-:Y:S02]  /*4830*/  USEL UR5, UR14, UR9, !UP0 ;  /* 0x000000090e057287 */ /* 0x000fe4000c000000 */
[----:B------:R-:W-:Y:S02]  /*4840*/  UIMAD UR9, UR43, UR8, URZ ;  /* 0x000000082b0972a4 */ /* 0x000fe4000f8e02ff */
[----:B------:R-:W-:Y:S03]  /*4850*/  UISETP.GE.AND UP0, UPT, UR7, UR4, UPT ;  /* 0x000000040700728c */ /* 0x000fe6000bf06270 */
[----:B------:R-:W-:Y:S01]  /*4860*/  UMOV UR4, UR11 ;  /* 0x0000000b00047c82 */ /* 0x000fe20008000000 */
[----:B------:R-:W-:Y:S02]  /*4870*/  UISETP.GE.OR UP0, UPT, UR5, UR9, UP0 ;  /* 0x000000090500728c */ /* 0x000fe40008706670 */
[----:B------:R-:W-:Y:S02]  /*4880*/  USHF.R.U32.HI UR4, URZ, UR23, UR4 ;  /* 0x00000017ff047299 */ /* 0x000fe40008011604 */
[----:B------:R-:W-:Y:S02]  /*4890*/  UIMAD.WIDE.U32 UR10, UR5, UR22, URZ ;  /* 0x00000016050a72a5 */ /* 0x000fe4000f8e00ff */
[----:B------:R-:W-:Y:S04]  /*48a0*/  USEL UR12, UR7, UR4, !UP1 ;  /* 0x00000004070c7287 */ /* 0x000fe8000c800000 */
[----:B------:R-:W-:Y:S01]  /*48b0*/  UIADD3 UR9, UPT, UPT, -UR12, URZ, URZ ;  /* 0x000000ff0c097290 */ /* 0x000fe2000fffe1ff */
[----:B------:R-:W-:Y:S02]  /*48c0*/  @!UP0 UMOV UR4, UR11 ;  /* 0x0000000b00048c82 */ /* 0x000fe40008000000 */
[----:B------:R-:W-:Y:S02]  /*48d0*/  @!UP0 USHF.R.U32.HI UR4, URZ, UR23, UR4 ;  /* 0x00000017ff048299 */ /* 0x000fe40008011604 */
[----:B------:R-:W-:Y:S02]  /*48e0*/  UIMAD UR9, UR43, UR9, UR7 ;  /* 0x000000092b0972a4 */ /* 0x000fe4000f8e0207 */
[----:B------:R-:W-:Y:S02]  /*48f0*/  @!UP0 USEL UR4, UR5, UR4, !UP1 ;  /* 0x0000000405048287 */ /* 0x000fe4000c800000 */
[----:B------:R-:W-:Y:S02]  /*4900*/  UISETP.NE.AND UP1, UPT, UR20, URZ, UPT ;  /* 0x000000ff1400728c */ /* 0x000fe4000bf25270 */
[----:B------:R-:W-:Y:S02]  /*4910*/  @!UP0 UIMAD UR9, UR8, UR9, UR4 ;  /* 0x00000009080982a4 */ /* 0x000fe4000f8e0204 */
[----:B------:R-:W-:Y:S02]  /*4920*/  @!UP0 UIADD3 UR10, UPT, UPT, UR12, -UR4, URZ ;  /* 0x800000040c0a8290 */ /* 0x000fe4000fffe0ff */
[----:B------:R-:W-:Y:S02]  /*4930*/  UIADD3 UR4, UPT, UPT, -UR5, URZ, URZ ;  /* 0x000000ff05047290 */ /* 0x000fe4000fffe1ff */
[----:B------:R-:W-:Y:S02]  /*4940*/  UIADD3 UR8, UPT, UPT, -UR7, URZ, URZ ;  /* 0x000000ff07087290 */ /* 0x000fe4000fffe1ff */
[----:B------:R-:W-:Y:S02]  /*4950*/  @!UP0 UIMAD UR7, UR10, UR43, UR5 ;  /* 0x0000002b0a0782a4 */ /* 0x000fe4000f8e0205 */
[----:B------:R-:W-:Y:S02]  /*4960*/  UIMAD UR14, UR15, UR4, UR14 ;  /* 0x000000040f0e72a4 */ /* 0x000fe4000f8e020e */
[----:B------:R-:W-:Y:S01]  /*4970*/  UIMAD UR13, UR54, UR8, UR13 ;  /* 0x00000008360d72a4 */ /* 0x000fe2000f8e020d */
[----:B------:R-:W-:Y:S02]  /*4980*/  @!UP0 UMOV UR5, UR9 ;  /* 0x0000000900058c82 */ /* 0x000fe40008000000 */
[----:B------:R-:W-:Y:S02]  /*4990*/  UIMAD UR14, UR5, UR15, UR14 ;  /* 0x0000000f050e72a4 */ /* 0x000fe4000f8e020e */
[----:B------:R-:W-:Y:S11]  /*49a0*/  UIMAD UR13, UR7, UR54, UR13 ;  /* 0x00000036070d72a4 */ /* 0x000ff6000f8e020d */
[----:B------:R-:W-:Y:S01]  /*49b0*/  @!UPT UIADD3 URZ, UPT, UPT, URZ, URZ, URZ ;  /* 0x000000fffffff290 */ /* 0x000fe2000fffe0ff */
.L_x_79:
[----:B------:R-:W3:Y:S01]  /*49c0*/  @!UP3 LDCU.128 UR16, c[0x0][0xb10] ;  /* 0x00016200ff10b7ac */ /* 0x000ee20008000c00 */
[----:B------:R-:W-:Y:S04]  /*49d0*/  ISETP.NE.U32.AND P0, PT, RZ, UR32, PT ;  /* 0x00000020ff007c0c */ /* 0x000fe8000bf05070 */
[----:B------:R-:W-:Y:S01]  /*49e0*/  ISETP.NE.AND.EX P0, PT, RZ, UR33, PT, P0 ;  /* 0x00000021ff007c0c */ /* 0x000fe2000bf05300 */
[----:B------:R-:W4:Y:S01]  /*49f0*/  @!UP3 LDCU UR5, c[0x0][0xb0c] ;  /* 0x00016180ff05b7ac */ /* 0x000f220008000800 */
[----:B---3--:R-:W-:Y:S02]  /*4a00*/  UIMAD.WIDE.U32 UR8, UR14, UR16, URZ ;  /* 0x000000100e0872a5 */ /* 0x008fe4000f8e00ff */
[----:B------:R-:W-:Y:S05]  /*4a10*/  UIMAD.WIDE.U32 UR10, UR13, UR19, URZ ;  /* 0x000000130d0a72a5 */ /* 0x000fea000f8e00ff */
[----:B------:R-:W-:Y:S01]  /*4a20*/  @!UP3 UMOV UR4, UR9 ;  /* 0x000000090004bc82 */ /* 0x000fe20008000000 */
[----:B----4-:R-:W-:Y:S02]  /*4a30*/  @!UP3 UISETP.NE.AND UP0, UPT, UR5, 0x1, UPT ;  /* 0x000000010500b88c */ /* 0x010fe4000bf05270 */
[----:B------:R-:W-:Y:S01]  /*4a40*/  @!UP3 USHF.R.U32.HI UR4, URZ, UR17, UR4 ;  /* 0x00000011ff04b299 */ /* 0x000fe20008011604 */
[----:B------:R-:W-:Y:S03]  /*4a50*/  @!UP3 UMOV UR7, UR11 ;  /* 0x0000000b0007bc82 */ /* 0x000fe60008000000 */
[----:B------:R-:W-:Y:S02]  /*4a60*/  @!UP3 USEL UR8, UR14, UR4, !UP0 ;  /* 0x000000040e08b287 */ /* 0x000fe4000c000000 */
[----:B------:R-:W-:Y:S05]  /*4a70*/  @!UP3 UISETP.NE.AND UP0, UPT, UR18, 0x1, UPT ;  /* 0x000000011200b88c */ /* 0x000fea000bf05270 */
[----:B------:R-:W3:Y:S02]  /*4a80*/  @!UP3 LDCU UR4, c[0x0][0xb20] ;  /* 0x00016400ff04b7ac */ /* 0x000ee40008000800 */
[----:B---3--:R-:W-:Y:S04]  /*4a90*/  @!UP3 USHF.R.U32.HI UR7, URZ, UR4, UR7 ;  /* 0x00000004ff07b299 */ /* 0x008fe80008011607 */
[----:B------:R-:W-:Y:S04]  /*4aa0*/  @!UP3 USEL UR7, UR13, UR7, !UP0 ;  /* 0x000000070d07b287 */ /* 0x000fe8000c000000 */
[----:B------:R-:W-:Y:S02]  /*4ab0*/  @!UP3 UIADD3 UR4, UPT, UPT, -UR8, UR7, URZ ;  /* 0x000000070804b290 */ /* 0x000fe4000fffe1ff */
[----:B------:R-:W-:Y:S02]  /*4ac0*/  @!UP3 UIADD3 UR7, UPT, UPT, UR8, -UR7, URZ ;  /* 0x800000070807b290 */ /* 0x000fe4000fffe0ff */
[----:B------:R-:W-:Y:S02]  /*4ad0*/  @!UP3 UIMAD UR14, UR4, UR5, UR14 ;  /* 0x00000005040eb2a4 */ /* 0x000fe4000f8e020e */
[----:B------:R-:W-:Y:S01]  /*4ae0*/  @!UP3 UIMAD UR13, UR7, UR18, UR13 ;  /* 0x00000012070db2a4 */ /* 0x000fe2000f8e020d */
[----:B------:R-:W-:Y:S11]  /*4af0*/  BRA.U UP4, `(.L_x_80) ;  /* 0x0000000104107547 */ /* 0x000ff6000b800000 */
[----:B------:R-:W-:Y:S04]  /*4b00*/  MOV R2, UR41 ;  /* 0x0000002900027c02 */ /* 0x000fe80008000f00 */
[----:B------:R-:W-:Y:S04]  /*4b10*/  SHF.L.U32 R2, R2, 0x1f, RZ ;  /* 0x0000001f02027819 */ /* 0x000fe800000006ff */
[----:B------:R-:W3:Y:S02]  /*4b20*/  SYNCS.PHASECHK.TRANS64.TRYWAIT P1, [UR6+0x98], R2 ;  /* 0x00009802ff0075a7 */ /* 0x000ee40008021106 */
[----:B---3--:R-:W-:Y:S05]  /*4b30*/  @!P1 BRA `(.L_x_81) ;  /* 0x0000002c00cc9947 */ /* 0x008fea0003800000 */
.L_x_80:
[----:B------:R-:W-:Y:S05]  /*4b40*/  BRA.U !UP6, `(.L_x_82) ;  /* 0x000000010e387547 */ /* 0x000fea000b800000 */
[----:B------:R-:W-:Y:S01]  /*4b50*/  UPLOP3.LUT UP1, UPT, UPT, UPT, UP5, 0x80, 0x8 ;  /* 0x000000000008789c */ /* 0x000fe20003f2f050 */
[----:B--2---:R-:W-:Y:S01]  /*4b60*/  HFMA2 R0, -RZ, RZ, 0, 5.9604644775390625e-08 ;  /* 0x00000001ff007431 */ /* 0x004fe200000001ff */
[----:B------:R-:W2:Y:S01]  /*4b70*/  LDCU.64 UR8, c[0x0][0x358] ;  /* 0x00006b00ff0877ac */ /* 0x000ea20008000a00 */
[----:B------:R-:W-:Y:S03]  /*4b80*/  IMAD.MOV.U32 R65, RZ, RZ, 0x1 ;  /* 0x00000001ff417424 */ /* 0x000fe600078e00ff */
[----:B------:R-:W-:Y:S05]  /*4b90*/  PLOP3.LUT P1, PT, PT, PT, UP1, 0x80, 0x8 ;  /* 0x000000000008781c */ /* 0x000fea0003f2f018 */
[----:B------:R-:W3:Y:S01]  /*4ba0*/  @UP1 LDCU.64 UR4, c[0x0][0x888] ;  /* 0x00011100ff0417ac */ /* 0x000ee20008000a00 */
[----:B------:R-:W-:Y:S07]  /*4bb0*/  @UP1 UIMAD UR7, UR36, UR32, URZ ;  /* 0x00000020240712a4 */ /* 0x000fee000f8e02ff */
[----:B------:R-:W-:Y:S01]  /*4bc0*/  @!P1 PRMT R65, R0, 0x7610, R65 ;  /* 0x0000761000419816 */ /* 0x000fe20000000041 */
[----:B---3--:R-:W-:Y:S06]  /*4bd0*/  @UP1 UIMAD.WIDE UR4, UR7, 0x4, UR4 ;  /* 0x00000004070418a5 */ /* 0x008fec000f8e0204 */
[----:B-----5:R-:W-:Y:S01]  /*4be0*/  IMAD.U32 R42, RZ, RZ, UR4 ;  /* 0x00000004ff2a7e24 */ /* 0x020fe2000f8e00ff */
[----:B------:R-:W-:Y:S04]  /*4bf0*/  MOV R43, UR5 ;  /* 0x00000005002b7c02 */ /* 0x000fe80008000f00 */
[----:B------:R-:W3:Y:S01]  /*4c00*/  @!UP1 LDCU UR4, c[0x0][0x880] ;  /* 0x00011000ff0497ac */ /* 0x000ee20008000800 */
[----:B--2---:R4:W5:Y:S02]  /*4c10*/  @P1 LDG.E R42, desc[UR8][R42.64] ;  /* 0x000000082a2a1981 */ /* 0x004964000c1e1900 */
[----:B---34-:R-:W-:Y:S07]  /*4c20*/  @!P1 IMAD.U32 R42, RZ, RZ, UR4 ;  /* 0x00000004ff2a9e24 */ /* 0x018fee000f8e00ff */
.L_x_82:
[----:B-----5:R-:W-:Y:S01]  /*4c30*/  @!P0 FSETP.EQ.AND P1, PT, R42, RZ, PT ;  /* 0x000000ff2a00820b */ /* 0x020fe20003f22000 */
[----:B------:R-:W-:Y:S01]  /*4c40*/  @!UPT UIADD3 URZ, UPT, UPT, URZ, URZ, URZ ;  /* 0x000000fffffff290 */ /* 0x000fe2000fffe0ff */
[----:B------:R-:W-:Y:S11]  /*4c50*/  @!P0 BRA `(.L_x_83) ;  /* 0x0000000000148947 */ /* 0x000ff60003800000 */
[----:B------:R-:W-:Y:S02]  /*4c60*/  LOP3.LUT P0, RZ, R65, 0xff, RZ, 0xc0, !PT ;  /* 0x000000ff41ff7812 */ /* 0x000fe4000780c0ff */
[----:B------:R-:W-:Y:S04]  /*4c70*/  PLOP3.LUT P1, PT, PT, PT, UP1, 0x80, 0x8 ;  /* 0x000000000008781c */ /* 0x000fe80003f2f018 */
[----:B------:R-:W-:Y:S07]  /*4c80*/  PLOP3.LUT P1, PT, P1, PT, PT, 0x8, 0x80 ;  /* 0x000000000080781c */ /* 0x000fee0000f2e170 */
[----:B------:R-:W-:Y:S11]  /*4c90*/  @P0 FSETP.EQ.AND P1, PT, R42, RZ, PT ;  /* 0x000000ff2a00020b */ /* 0x000ff60003f22000 */
[----:B------:R-:W-:Y:S02]  /*4ca0*/  @!UPT UIADD3 URZ, UPT, UPT, URZ, URZ, URZ ;  /* 0x000000fffffff290 */ /* 0x000fe4000fffe0ff */
.L_x_83:
[----:B------:R-:W-:Y:S01]  /*4cb0*/  ULEA UR5, UR21, UR6, 0x3 ;  /* 0x0000000615057291 */ /* 0x000fe2000f8e18ff */
[----:B--2---:R-:W-:Y:S02]  /*4cc0*/  SHF.L.U32 R0, R11, 0x1f, RZ ;  /* 0x0000001f0b007819 */ /* 0x004fe400000006ff */
[----:B------:R-:W-:Y:S01]  /*4cd0*/  ELECT P0, URZ, PT ;  /* 0x0000000000ff782f */ /* 0x000fe20003800000 */
[----:B------:R-:W-:Y:S05]  /*4ce0*/  VIADD R10, R10, 0x1 ;  /* 0x000000010a0a7836 */ /* 0x000fea0000000000 */
[----:B------:R-:W2:Y:S02]  /*4cf0*/  SYNCS.PHASECHK.TRANS64.TRYWAIT P2, [UR5+0x80], R0 ;  /* 0x00008000ff0075a7 */ /* 0x000ea40008041105 */
[----:B--2---:R-:W-:Y:S05]  /*4d00*/  @!P2 BRA `(.L_x_84) ;  /* 0x0000002c0070a947 */ /* 0x004fea0003800000 */
.L_x_150:
[----:B------:R-:W-:Y:S01]  /*4d10*/  UIADD3 UR25, UPT, UPT, UR5, 0x70, URZ ;  /* 0x0000007005197890 */ /* 0x000fe2000fffe0ff */
[----:B------:R-:W-:Y:S01]  /*4d20*/  PLOP3.LUT P0, PT, P1, P0, PT, 0xf2, 0x2f ;  /* 0x00000000002f781c */ /* 0x000fe20000f01e72 */
[----:B------:R-:W-:Y:S01]  /*4d30*/  UPLOP3.LUT UP4, UPT, UPT, UPT, UPT, 0x80, 0x8 ;  /* 0x000000000008789c */ /* 0x000fe20003f8f070 */
[----:B------:R-:W-:Y:S01]  /*4d40*/  UMOV UR34, 0x0 ;  /* 0x0000000000227882 */ /* 0x000fe20000000000 */
[----:B------:R-:W-:Y:S01]  /*4d50*/  UMOV UR35, 0x10000000 ;  /* 0x1000000000237882 */ /* 0x000fe20000000000 */
[----:B------:R-:W-:Y:S01]  /*4d60*/  UMOV UR28, UR36 ;  /* 0x00000024001c7c82 */ /* 0x000fe20008000000 */
[----:B------:R-:W-:Y:S01]  /*4d70*/  UMOV UR20, UR36 ;  /* 0x0000002400147c82 */ /* 0x000fe20008000000 */
[----:B------:R-:W-:Y:S01]  /*4d80*/  UMOV UR17, UR25 ;  /* 0x0000001900117c82 */ /* 0x000fe20008000000 */
[----:B------:R-:W-:Y:S01]  /*4d90*/  UMOV UR12, UR36 ;  /* 0x00000024000c7c82 */ /* 0x000fe20008000000 */
[----:B------:R-:W-:Y:S01]  /*4da0*/  UMOV UR9, UR25 ;  /* 0x0000001900097c82 */ /* 0x000fe20008000000 */
[----:B------:R-:W-:Y:S04]  /*4db0*/  UMOV UR36, UR29 ;  /* 0x0000001d00247c82 */ /* 0x000fe80008000000 */
[----:B------:R-:W-:Y:S01]  /*4dc0*/  VOTEU.ALL UP0, P0 ;  /* 0x0000000000ff7886 */ /* 0x000fe20000000000 */
[----:B--2---:R-:W-:Y:S04]  /*4dd0*/  @!P0 IADD3 R2, P1, PT, R12, 0x580, RZ ;  /* 0x000005800c028810 */ /* 0x004fe80007f3e0ff */
[----:B------:R-:W-:Y:S01]  /*4de0*/  @!UP0 UIMAD UR4, UR21, 0x1800, UR6 ;  /* 0x00001800150488a4 */ /* 0x000fe2000f8e0206 */
[----:B------:R-:W-:Y:S01]  /*4df0*/  @!P0 IMAD.X R0, RZ, RZ, R13, P1 ;  /* 0x000000ffff008224 */ /* 0x000fe200008e060d */
[----:B------:R-:W-:Y:S01]  /*4e00*/  @!UP0 UIMAD UR26, UR47, 0x30, URZ ;  /* 0x000000302f1a88a4 */ /* 0x000fe2000f8e02ff */
[----:B------:R-:W-:Y:S01]  /*4e10*/  @!P0 R2UR UR7, R2 ;  /* 0x00000000020782ca */ /* 0x000fe200000e0000 */
[----:B------:R-:W-:Y:S01]  /*4e20*/  @!UP0 UIADD3 UR24, UPT, UPT, UR4, 0x200, URZ ;  /* 0x0000020004188890 */ /* 0x000fe2000fffe0ff */
[----:B------:R-:W-:Y:S01]  /*4e30*/  ISETP.NE.AND P1, PT, R10, 0x2, PT ;  /* 0x000000020a00780c */ /* 0x000fe20003f25270 */
[----:B------:R-:W-:Y:S02]  /*4e40*/  @!UP0 UIADD3 UR16, UPT, UPT, UR4, 0xa00, URZ ;  /* 0x00000a0004108890 */ /* 0x000fe4000fffe0ff */
[----:B------:R-:W-:Y:S01]  /*4e50*/  @!UP0 UIADD3 UR8, UPT, UPT, UR4, 0x1200, URZ ;  /* 0x0000120004088890 */ /* 0x000fe2000fffe0ff */
[----:B------:R-:W-:Y:S01]  /*4e60*/  @!P0 R2UR UR4, R0 ;  /* 0x00000000000482ca */ /* 0x000fe200000e0000 */
[----:B------:R-:W-:Y:S01]  /*4e70*/  @!UP0 USHF.L.U32 UR27, UR48, 0x6, URZ ;  /* 0x00000006301b8899 */ /* 0x000fe200080006ff */
[----:B------:R-:W-:Y:S01]  /*4e80*/  SEL R0, RZ, 0x1, P1 ;  /* 0x00000001ff007807 */ /* 0x000fe20000800000 */
[----:B------:R-:W-:Y:S01]  /*4e90*/  @!UP0 UIADD3 UR18, UPT, UPT, UR26, 0x10, URZ ;  /* 0x000000101a128890 */ /* 0x000fe2000fffe0ff */
[----:B------:R-:W-:Y:S01]  /*4ea0*/  SEL R10, R10, RZ, P1 ;  /* 0x000000ff0a0a7207 */ /* 0x000fe20000800000 */
[----:B------:R-:W-:Y:S01]  /*4eb0*/  @!UP0 UIADD3 UR10, UPT, UPT, UR26, 0x20, URZ ;  /* 0x000000201a0a8890 */ /* 0x000fe2000fffe0ff */
[----:B------:R-:W-:Y:S01]  /*4ec0*/  LOP3.LUT R9, R9, R0, RZ, 0x3c, !PT ;  /* 0x0000000009097212 */ /* 0x000fe200078e3cff */
[----:B------:R-:W-:Y:S01]  /*4ed0*/  IMAD.U32 R2, RZ, RZ, UR7 ;  /* 0x00000007ff027e24 */ /* 0x000fe2000f8e00ff */
[----:B------:R-:W-:Y:S01]  /*4ee0*/  VOTEU.ALL UP0, P0 ;  /* 0x0000000000ff7886 */ /* 0x000fe20000000000 */
[----:B------:R-:W-:Y:S01]  /*4ef0*/  UMOV UR19, UR27 ;  /* 0x0000001b00137c82 */ /* 0x000fe20008000000 */
[----:B------:R-:W-:Y:S01]  /*4f00*/  UMOV UR11, UR27 ;  /* 0x0000001b000b7c82 */ /* 0x000fe20008000000 */
[----:B------:R-:W-:Y:S01]  /*4f10*/  UIADD3 UR47, UPT, UPT, UR13, UR60, URZ ;  /* 0x0000003c0d2f7290 */ /* 0x000fe2000fffe0ff */
[----:B------:R-:W-:Y:S01]  /*4f20*/  @!P0 R2UR UR30, R2 ;  /* 0x00000000021e82ca */ /* 0x000fe200000e0000 */
[----:B------:R-:W-:Y:S01]  /*4f30*/  IMAD.U32 R3, RZ, RZ, UR4 ;  /* 0x00000004ff037e24 */ /* 0x000fe2000f8e00ff */
[----:B------:R-:W-:Y:S02]  /*4f40*/  UIADD3 UR4, UPT, UPT, UR21, 0x1, URZ ;  /* 0x0000000115047890 */ /* 0x000fe4000fffe0ff */
[----:B------:R-:W-:Y:S02]  /*4f50*/  UIADD3 UR48, UPT, UPT, UR14, UR61, URZ ;  /* 0x0000003d0e307290 */ /* 0x000fe4000fffe0ff */
[----:B------:R-:W-:Y:S11]  /*4f60*/  @!P0 R2UR UR31, R3 ;  /* 0x00000000031f82ca */ /* 0x000ff600000e0000 */
[----:B------:R-:W-:Y:S02]  /*4f70*/  @!UPT UIADD3 URZ, UPT, UPT, URZ, URZ, URZ ;  /* 0x000000fffffff290 */ /* 0x000fe4000fffe0ff */
[----:B------:R2:W-:Y:S01]  /*4f80*/  @!UP0 UTMALDG.3D [UR24], [UR30], desc[UR34] ;  /* 0x000022181e0085b4 */ /* 0x0005e20008011000 */
[----:B------:R-:W-:Y:S05]  /*4f90*/  VOTEU.ALL UP0, P0 ;  /* 0x0000000000ff7886 */ /* 0x000fea0000000000 */
[----:B------:R2:W-:Y:S01]  /*4fa0*/  @!UP0 UTMALDG.3D [UR16], [UR30], desc[UR34] ;  /* 0x000022101e0085b4 */ /* 0x0005e20008011000 */
[----:B------:R-:W-:Y:S04]  /*4fb0*/  UISETP.NE.AND UP0, UPT, UR4, 0x2, UPT ;  /* 0x000000020400788c */ /* 0x000fe8000bf05270 */
[----:B------:R-:W-:Y:S02]  /*4fc0*/  USEL UR7, URZ, 0x1, UP0 ;  /* 0x00000001ff077887 */ /* 0x000fe40008000000 */
[----:B------:R-:W-:Y:S02]  /*4fd0*/  USEL UR21, UR4, URZ, UP0 ;  /* 0x000000ff04157287 */ /* 0x000fe40008000000 */
[----:B------:R-:W-:Y:S01]  /*4fe0*/  VOTEU.ALL UP0, P0 ;  /* 0x0000000000ff7886 */ /* 0x000fe20000000000 */
[----:B------:R-:W-:Y:S01]  /*4ff0*/  UPRMT UR4, UR42, 0x654, UR25 ;  /* 0x000006542a047896 */ /* 0x000fe20008000019 */
[----:B------:R-:W-:Y:S03]  /*5000*/  LOP3.LUT R11, R11, UR7, RZ, 0x3c, !PT ;  /* 0x000000070b0b7c12 */ /* 0x000fe6000f8e3cff */
[----:B------:R2:W-:Y:S01]  /*5010*/  @!UP0 UTMALDG.3D [UR8], [UR30], desc[UR34] ;  /* 0x000022081e0085b4 */ /* 0x0005e20008011000 */
[----:B------:R2:W-:Y:S04]  /*5020*/  @!P0 SYNCS.ARRIVE.TRANS64.RED.A0TR RZ, [UR5+0x70], R8 ;  /* 0x00007008ffff89a7 */ /* 0x0005e80008300405 */
[----:B------:R-:W-:Y:S01]  /*5030*/  SYNCS.ARRIVE.TRANS64.RED.A1T0 RZ, [UR4], RZ ;  /* 0x000000ffffff79a7 */ /* 0x000fe20008100404 */
[----:B------:R-:W-:Y:S05]  /*5040*/  BRA.U UP2, `(.L_x_85) ;  /* 0xfffffff502207547 */ /* 0x000fea000b83ffff */
[----:B------:R-:W-:Y:S01]  /*5050*/  UIADD3 UR6, UPT, UPT, UR6, 0x80, URZ ;  /* 0x0000008006067890 */ /* 0x000fe2000fffe0ff */
[----:B------:R-:W-:-:S03]  /*5060*/  SHF.L.U32 R2, R11, 0x1f, RZ ;  /* 0x0000001f0b027819 */ /* 0x000fc600000006ff */
[----:B------:R-:W-:-:S09]  /*5070*/  ULEA UR4, UR21, UR6, 0x3 ;  /* 0x0000000615047291 */ /* 0x000fd2000f8e18ff */
[----:B------:R-:W3:Y:S02]  /*5080*/  SYNCS.PHASECHK.TRANS64.TRYWAIT P0, [UR4], R2 ;  /* 0x00000002ff0075a7 */ /* 0x000ee40008001104 */
[----:B---3--:R-:W-:Y:S05]  /*5090*/  @!P0 BRA `(.L_x_86) ;  /* 0x0000002800a48947 */ /* 0x008fea0003800000 */
.L_x_152:
[----:B------:R-:W-:-:S04]  /*50a0*/  UIADD3 UR4, UPT, UPT, UR21, 0x1, URZ ;  /* 0x0000000115047890 */ /* 0x000fc8000fffe0ff */
[----:B------:R-:W-:-:S04]  /*50b0*/  UISETP.NE.AND UP0, UPT, UR4, 0x2, UPT ;  /* 0x000000020400788c */ /* 0x000fc8000bf05270 */
[----:B------:R-:W-:Y:S02]  /*50c0*/  USEL UR5, URZ, 0x1, UP0 ;  /* 0x00000001ff057887 */ /* 0x000fe40008000000 */
[----:B------:R-:W-:-:S04]  /*50d0*/  USEL UR4, UR4, URZ, UP0 ;  /* 0x000000ff04047287 */ /* 0x000fc80008000000 */
[----:B------:R-:W-:Y:S01]  /*50e0*/  ULEA UR4, UR4, UR6, 0x3 ;  /* 0x0000000604047291 */ /* 0x000fe2000f8e18ff */
[----:B---3--:R-:W-:-:S04]  /*50f0*/  LOP3.LUT R2, R11, UR5, RZ, 0x3c, !PT ;  /* 0x000000050b027c12 */ /* 0x008fc8000f8e3cff */
[----:B------:R-:W-:Y:S01]  /*5100*/  SHF.L.U32 R2, R2, 0x1f, RZ ;  /* 0x0000001f02027819 */ /* 0x000fe200000006ff */
[----:B------:R-:W-:-:S07]  /*5110*/  IMAD.U32 R0, RZ, RZ, UR4 ;  /* 0x00000004ff007e24 */ /* 0x000fce000f8e00ff */
.L_x_87:
[----:B---3--:R3:W4:Y:S02]  /*5120*/  SYNCS.PHASECHK.TRANS64.TRYWAIT P0, [R0+URZ], R2 ;  /* 0x00000002000075a7 */ /* 0x00872400080011ff */
[----:B----4-:R-:W-:Y:S05]  /*5130*/  @!P0 NANOSLEEP.SYNCS 0x989680 ;  /* 0x009896800000895d */ /* 0x010fea0003900000 */
[----:B------:R-:W4:Y:S02]  /*5140*/  @!P0 SYNCS.PHASECHK.TRANS64 P0, [R0+URZ], R2 ;  /* 0x00000002000085a7 */ /* 0x000f2400080010ff */
[----:B-12-4-:R-:W-:Y:S05]  /*5150*/  @P0 EXIT ;  /* 0x000000000000094d */ /* 0x016fea0003800000 */
[----:B------:R-:W-:Y:S05]  /*5160*/  BRA `(.L_x_87) ;  /* 0xfffffffc00ec7947 */ /* 0x000fea000383ffff */
.L_x_77:
[----:B------:R-:W-:-:S06]  /*5170*/  UISETP.GE.AND UP0, UPT, UR18, 0x4, UPT ;  /* 0x000000041200788c */ /* 0x000fcc000bf06270 */
[----:B------:R-:W-:-:S13]  /*5180*/  PLOP3.LUT P0, PT, PT, PT, UP0, 0x80, 0x8 ;  /* 0x000000000008781c */ /* 0x000fda0003f0f008 */
[----:B-1----:R-:W-:Y:S05]  /*5190*/  @!P0 EXIT ;  /* 0x000000000000894d */ /* 0x002fea0003800000 */
[----:B------:R-:W-:Y:S01]  /*51a0*/  BAR.SYNC.DEFER_BLOCKING 0x6, 0xa0 ;  /* 0x0182800000007b1d */ /* 0x000fe20000010000 */
[C---:B------:R-:W-:Y:S01]  /*51b0*/  IMAD.SHL.U32 R64, R72.reuse, 0x8, RZ ;  /* 0x0000000848407824 */ /* 0x040fe200078e00ff */
[----:B------:R-:W-:Y:S01]  /*51c0*/  SHF.R.U32.HI R6, RZ, 0x1, R72 ;  /* 0x00000001ff067819 */ /* 0x000fe20000011648 */
[----:B------:R-:W-:Y:S01]  /*51d0*/  IMAD.SHL.U32 R2, R72, 0x10, RZ ;  /* 0x0000001048027824 */ /* 0x000fe200078e00ff */
[----:B------:R-:W-:Y:S01]  /*51e0*/  CS2R R68, SRZ ;  /* 0x0000000000447805 */ /* 0x000fe2000001ff00 */
[----:B------:R-:W-:Y:S01]  /*51f0*/  IMAD.MOV.U32 R71, RZ, RZ, 0x1 ;  /* 0x00000001ff477424 */ /* 0x000fe200078e00ff */
[----:B------:R-:W-:Y:S02]  /*5200*/  UMOV UR45, 0x400 ;  /* 0x00000400002d7882 */ /* 0x000fe40000000000 */
[----:B------:R-:W1:Y:S01]  /*5210*/  LDC.64 R60, c[0x0][0x888] ;  /* 0x00022200ff3c7b82 */ /* 0x000e620000000a00 */
[----:B------:R-:W-:Y:S01]  /*5220*/  ULEA UR45, UR42, UR45, 0x18 ;  /* 0x0000002d2a2d7291 */ /* 0x000fe2000f8ec0ff */
[----:B------:R-:W-:Y:S01]  /*5230*/  LOP3.LUT R64, R64, 0x300, RZ, 0xc0, !PT ;  /* 0x0000030040407812 */ /* 0x000fe200078ec0ff */
[----:B------:R-:W-:Y:S01]  /*5240*/  IMAD.MOV.U32 R40, RZ, RZ, RZ ;  /* 0x000000ffff287224 */ /* 0x000fe200078e00ff */
[----:B------:R-:W-:Y:S01]  /*5250*/  LOP3.LUT R3, R2, 0x40, RZ, 0xc0, !PT ;  /* 0x0000004002037812 */ /* 0x000fe200078ec0ff */
[----:B------:R-:W-:Y:S01]  /*5260*/  IMAD.MOV.U32 R70, RZ, RZ, RZ ;  /* 0x000000ffff467224 */ /* 0x000fe200078e00ff */
[----:B------:R-:W-:Y:S01]  /*5270*/  LOP3.LUT R64, R64, 0x30, R2, 0xf8, !PT ;  /* 0x0000003040407812 */ /* 0x000fe200078ef802 */
[----:B------:R-:W-:Y:S01]  /*5280*/  IMAD.MOV.U32 R67, RZ, RZ, RZ ;  /* 0x000000ffff437224 */ /* 0x000fe200078e00ff */
[----:B------:R-:W2:Y:S01]  /*5290*/  LDC.64 R62, c[0x0][0x890] ;  /* 0x00022400ff3e7b82 */ /* 0x000ea20000000a00 */
[----:B------:R-:W-:Y:S01]  /*52a0*/  LOP3.LUT R6, R3, 0x8, R6, 0xf8, !PT ;  /* 0x0000000803067812 */ /* 0x000fe200078ef806 */
[----:B------:R-:W-:Y:S01]  /*52b0*/  IMAD.SHL.U32 R3, R72, 0x2, RZ ;  /* 0x0000000248037824 */ /* 0x000fe200078e00ff */
[----:B------:R-:W-:Y:S01]  /*52c0*/  LOP3.LUT R64, R64, 0x80, R2, 0xf8, !PT ;  /* 0x0000008040407812 */ /* 0x000fe200078ef802 */
[C---:B------:R-:W-:Y:S01]  /*52d0*/  IMAD.U32 R2, R72.reuse, 0x10000, RZ ;  /* 0x0001000048027824 */ /* 0x040fe200078e00ff */
[----:B------:R-:W-:Y:S01]  /*52e0*/  LOP3.LUT R72, R72, 0x60, RZ, 0xc0, !PT ;  /* 0x0000006048487812 */ /* 0x000fe200078ec0ff */
[----:B------:R-:W3:Y:S01]  /*52f0*/  LDCU UR51, c[0x0][0x370] ;  /* 0x00006e00ff3377ac */ /* 0x000ee20008000800 */
[----:B------:R-:W-:Y:S01]  /*5300*/  LOP3.LUT R3, R6, 0x8, R3, 0x78, !PT ;  /* 0x0000000806037812 */ /* 0x000fe200078e7803 */
[----:B------:R-:W4:Y:S01]  /*5310*/  LDC.64 R58, c[0x0][0x8b0] ;  /* 0x00022c00ff3a7b82 */ /* 0x000f220000000a00 */
[----:B------:R-:W3:Y:S01]  /*5320*/  LDS R0, [UR45+0x150] ;  /* 0x0001502dff007984 */ /* 0x000ee20008000800 */
[----:B------:R-:W-:Y:S01]  /*5330*/  LOP3.LUT R2, R2, 0x600000, RZ, 0xc0, !PT ;  /* 0x0060000002027812 */ /* 0x000fe200078ec0ff */
[----:B------:R-:W1:Y:S01]  /*5340*/  LDCU UR44, c[0x0][0xb0c] ;  /* 0x00016180ff2c77ac */ /* 0x000e620008000800 */
[----:B------:R-:W-:Y:S01]  /*5350*/  LOP3.LUT R64, R64, R3, RZ, 0xfc, !PT ;  /* 0x0000000340407212 */ /* 0x000fe200078efcff */
[----:B------:R-:W1:Y:S03]  /*5360*/  LDCU UR39, c[0x0][0xb30] ;  /* 0x00016600ff2777ac */ /* 0x000e660008000800 */
[----:B------:R-:W1:Y:S01]  /*5370*/  LDC.64 R56, c[0x0][0x8a8] ;  /* 0x00022a00ff387b82 */ /* 0x000e620000000a00 */
[----:B------:R-:W1:Y:S01]  /*5380*/  LDCU.64 UR58, c[0x0][0x888] ;  /* 0x00011100ff3a77ac */ /* 0x000e620008000a00 */
[----:B------:R-:W1:Y:S01]  /*5390*/  LDCU.64 UR40, c[0x0][0xb28] ;  /* 0x00016500ff2877ac */ /* 0x000e620008000a00 */
[----:B------:R-:W1:Y:S01]  /*53a0*/  LDCU.128 UR52, c[0x0][0xb10] ;  /* 0x00016200ff3477ac */ /* 0x000e620008000c00 */
[----:B------:R-:W1:Y:S01]  /*53b0*/  LDCU UR50, c[0x0][0x374] ;  /* 0x00006e80ff3277ac */ /* 0x000e620008000800 */
[----:B------:R-:W-:Y:S01]  /*53c0*/  UIADD3 UR62, UPT, UPT, UR45, 0x200, URZ ;  /* 0x000002002d3e7890 */ /* 0x000fe2000fffe0ff */
[----:B------:R-:W-:Y:S01]  /*53d0*/  UMOV UR46, URZ ;  /* 0x000000ff002e7c82 */ /* 0x000fe20008000000 */
[----:B------:R-:W-:Y:S01]  /*53e0*/  UMOV UR49, URZ ;  /* 0x000000ff00317c82 */ /* 0x000fe20008000000 */
[----:B--23--:R-:W-:-:S09]  /*53f0*/  IMAD.IADD R2, R0, 0x1, R2 ;  /* 0x0000000100027824 */ /* 0x00cfd200078e0202 */
.L_x_109:
[----:B------:R-:W-:Y:S02]  /*5400*/  LEA R8, R67, UR45, 0x3 ;  /* 0x0000002d43087c11 */ /* 0x000fe4000f8e18ff */
[----:B------:R-:W-:Y:S02]  /*5410*/  SHF.L.U32 R0, R69, 0x1f, RZ ;  /* 0x0000001f45007819 */ /* 0x000fe400000006ff */
[----:B------:R-:W-:Y:S02]  /*5420*/  LEA R4, R67, UR45, 0x4 ;  /* 0x0000002d43047c11 */ /* 0x000fe4000f8e20ff */
[----:B------:R-:W2:Y:S02]  /*5430*/  SYNCS.PHASECHK.TRANS64.TRYWAIT P0, [R8+URZ+0xa0], R0 ;  /* 0x0000a000080075a7 */ /* 0x000ea400080011ff */
[----:B--2---:R-:W-:Y:S05]  /*5440*/  @!P0 BRA `(.L_x_88) ;  /* 0x0000002400d08947 */ /* 0x004fea0003800000 */
.L_x_153:
[----:B------:R-:W3:Y:S01]  /*5450*/  LDS.128 R4, [R4+0x130] ;  /* 0x0001300004047984 */ /* 0x000ee20000000c00 */
[----:B------:R-:W-:Y:S01]  /*5460*/  UISETP.GE.AND UP0, UPT, UR43, 0x1, UPT ;  /* 0x000000012b00788c */ /* 0x000fe2000bf06270 */
[----:B------:R-:W-:Y:S01]  /*5470*/  @!PT LDS RZ, [RZ] ;  /* 0x00000000fffff984 */ /* 0x000fe20000000800 */
[----:B------:R-:W-:Y:S01]  /*5480*/  @!PT LDS RZ, [RZ] ;  /* 0x00000000fffff984 */ /* 0x000fe20000000800 */
[----:B------:R-:W-:Y:S01]  /*5490*/  @!PT LDS RZ, [RZ] ;  /* 0x00000000fffff984 */ /* 0x000fe20000000800 */
[----:B------:R-:W-:Y:S01]  /*54a0*/  @!PT LDS RZ, [RZ] ;  /* 0x00000000fffff984 */ /* 0x000fe20000000800 */
[----:B------:R1:W-:Y:S06]  /*54b0*/  MEMBAR.ALL.CTA ;  /* 0x0000000000007992 */ /* 0x0003ec0000008000 */
[----:B-1----:R-:W1:Y:S01]  /*54c0*/  FENCE.VIEW.ASYNC.S ;  /* 0x00000000000073c6 */ /* 0x002e620000000000 */
[----:B---3--:R-:W-:Y:S11]  /*54d0*/  LOP3.LUT P0, RZ, R6, 0x1, RZ, 0xc0, !PT ;  /* 0x0000000106ff7812 */ /* 0x008ff6000780c0ff */
[----:B------:R-:W-:Y:S02]  /*54e0*/  @!UPT UIADD3 URZ, UPT, UPT, URZ, URZ, URZ ;  /* 0x000000fffffff290 */ /* 0x000fe4000fffe0ff */
[----:B-1----:R-:W-:Y:S01]  /*54f0*/  VOTEU.ANY UP1, P0 ;  /* 0x0000000000ff7886 */ /* 0x002fe20000020100 */
[----:B------:R-:W-:Y:S01]  /*5500*/  PLOP3.LUT P0, PT, PT, PT, UP1, 0x80, 0x8 ;  /* 0x000000000008781c */ /* 0x000fe20003f0f018 */
[----:B------:R-:W-:Y:S11]  /*5510*/  UP2UR UR56, UPR, URZ, 0x2 ;  /* 0x00000002ff387883 */ /* 0x000ff60008000000 */
[----:B------:R-:W-:Y:S01]  /*5520*/  @!UPT UIADD3 URZ, UPT, UPT, URZ, URZ, URZ ;  /* 0x000000fffffff290 */ /* 0x000fe2000fffe0ff */
        /* <DEDUP_REMOVED lines=13> */
[----:B------:R-:W2:Y:S01]  /*5600*/  LDCU UR12, c[0x0][0xb20] ;  /* 0x00016400ff0c77ac */ /* 0x000ea20008000800 */
[----:B------:R-:W-:Y:S02]  /*5610*/  UIMAD.WIDE.U32 UR4, UR50, UR55, URZ ;  /* 0x00000037320472a5 */ /* 0x000fe4000f8e00ff */
[----:B------:R-:W-:Y:S02]  /*5620*/  UIMAD.WIDE.U32 UR6, UR51, UR52, URZ ;  /* 0x00000034330672a5 */ /* 0x000fe4000f8e00ff */
[----:B------:R-:W-:Y:S02]  /*5630*/  UISETP.NE.AND UP0, UPT, UR54, 0x1, UPT ;  /* 0x000000013600788c */ /* 0x000fe4000bf05270 */
[----:B------:R-:W-:Y:S02]  /*5640*/  UIMAD.WIDE.U32 UR8, UR37, UR55, URZ ;  /* 0x00000037250872a5 */ /* 0x000fe4000f8e00ff */
[----:B------:R-:W-:Y:S02]  /*5650*/  UIMAD.WIDE.U32 UR10, UR38, UR52, URZ ;  /* 0x00000034260a72a5 */ /* 0x000fe4000f8e00ff */
[----:B------:R-:W-:Y:S02]  /*5660*/  UISETP.NE.AND UP1, UPT, UR44, 0x1, UPT ;  /* 0x000000012c00788c */ /* 0x000fe4000bf25270 */
[----:B------:R-:W-:Y:S01]  /*5670*/  UISETP.NE.AND UP2, UPT, UR43, 0x1, UPT ;  /* 0x000000012b00788c */ /* 0x000fe2000bf45270 */
[----:B------:R-:W-:Y:S02]  /*5680*/  UMOV UR4, UR5 ;  /* 0x0000000500047c82 */ /* 0x000fe40008000000 */
[----:B--2---:R-:W-:Y:S03]  /*5690*/  USHF.R.U32.HI UR5, URZ, UR12, UR4 ;  /* 0x0000000cff057299 */ /* 0x004fe60008011604 */
[----:B------:R-:W-:Y:S02]  /*56a0*/  UMOV UR4, UR7 ;  /* 0x0000000700047c82 */ /* 0x000fe40008000000 */
[----:B------:R-:W-:Y:S02]  /*56b0*/  USHF.R.U32.HI UR7, URZ, UR53, UR4 ;  /* 0x00000035ff077299 */ /* 0x000fe40008011604 */
[----:B------:R-:W-:Y:S02]  /*56c0*/  USEL UR4, UR50, UR5, !UP0 ;  /* 0x0000000532047287 */ /* 0x000fe4000c000000 */
[----:B------:R-:W-:Y:S01]  /*56d0*/  USEL UR7, UR51, UR7, !UP1 ;  /* 0x0000000733077287 */ /* 0x000fe2000c800000 */
[----:B------:R-:W-:Y:S01]  /*56e0*/  UMOV UR5, UR9 ;  /* 0x0000000900057c82 */ /* 0x000fe20008000000 */
[----:B------:R-:W-:Y:S02]  /*56f0*/  UIMAD.WIDE.U32 UR8, UR4, UR40, URZ ;  /* 0x00000028040872a5 */ /* 0x000fe4000f8e00ff */
[----:B------:R-:W-:Y:S03]  /*5700*/  USHF.R.U32.HI UR6, URZ, UR12, UR5 ;  /* 0x0000000cff067299 */ /* 0x000fe60008011605 */
[----:B------:R-:W-:Y:S01]  /*5710*/  UMOV UR5, UR11 ;  /* 0x0000000b00057c82 */ /* 0x000fe20008000000 */
[----:B------:R-:W-:Y:S02]  /*5720*/  UIMAD.WIDE.U32 UR10, UR7, UR40, URZ ;  /* 0x00000028070a72a5 */ /* 0x000fe4000f8e00ff */
[----:B------:R-:W-:Y:S02]  /*5730*/  USHF.R.U32.HI UR12, URZ, UR53, UR5 ;  /* 0x00000035ff0c7299 */ /* 0x000fe40008011605 */
[----:B------:R-:W-:Y:S01]  /*5740*/  USEL UR6, UR37, UR6, !UP0 ;  /* 0x0000000625067287 */ /* 0x000fe2000c000000 */
[----:B------:R-:W-:Y:S02]  /*5750*/  UMOV UR5, UR9 ;  /* 0x0000000900057c82 */ /* 0x000fe40008000000 */
[----:B------:R-:W-:Y:S01]  /*5760*/  UMOV UR10, UR11 ;  /* 0x0000000b000a7c82 */ /* 0x000fe20008000000 */
[----:B------:R-:W-:Y:S02]  /*5770*/  @UP2 USHF.R.U32.HI UR4, URZ, UR41, UR5 ;  /* 0x00000029ff042299 */ /* 0x000fe40008011605 */
[----:B------:R-:W-:Y:S02]  /*5780*/  @UP2 USHF.R.U32.HI UR7, URZ, UR41, UR10 ;  /* 0x00000029ff072299 */ /* 0x000fe4000801160a */
[----:B------:R-:W-:Y:S02]  /*5790*/  UIMAD UR4, UR43, UR4, URZ ;  /* 0x000000042b0472a4 */ /* 0x000fe4000f8e02ff */
[----:B------:R-:W-:Y:S02]  /*57a0*/  UIMAD.WIDE.U32 UR10, UR6, UR40, URZ ;  /* 0x00000028060a72a5 */ /* 0x000fe4000f8e00ff */
[----:B------:R-:W-:Y:S02]  /*57b0*/  USEL UR5, UR38, UR12, !UP1 ;  /* 0x0000000c26057287 */ /* 0x000fe4000c800000 */
[----:B------:R-:W-:Y:S02]  /*57c0*/  UIMAD UR8, UR43, UR7, URZ ;  /* 0x000000072b0872a4 */ /* 0x000fe4000f8e02ff */
[----:B------:R-:W-:Y:S03]  /*57d0*/  UISETP.GE.AND UP0, UPT, UR6, UR4, UPT ;  /* 0x000000040600728c */ /* 0x000fe6000bf06270 */
[----:B------:R-:W-:Y:S01]  /*57e0*/  UMOV UR4, UR11 ;  /* 0x0000000b00047c82 */ /* 0x000fe20008000000 */
[----:B------:R-:W-:Y:S02]  /*57f0*/  UISETP.GE.OR UP0, UPT, UR5, UR8, UP0 ;  /* 0x000000080500728c */ /* 0x000fe40008706670 */
[----:B------:R-:W-:Y:S02]  /*5800*/  USHF.R.U32.HI UR4, URZ, UR41, UR4 ;  /* 0x00000029ff047299 */ /* 0x000fe40008011604 */
[----:B------:R-:W-:Y:S02]  /*5810*/  UIMAD.WIDE.U32 UR8, UR5, UR40, URZ ;  /* 0x00000028050872a5 */ /* 0x000fe4000f8e00ff */
[----:B------:R-:W-:Y:S02]  /*5820*/  USEL UR11, UR6, UR4, !UP2 ;  /* 0x00000004060b7287 */ /* 0x000fe4000d000000 */
[----:B------:R-:W-:Y:S02]  /*5830*/  UIADD3 UR8, UPT, UPT, -UR5, URZ, URZ ;  /* 0x000000ff05087290 */ /* 0x000fe4000fffe1ff */
[----:B------:R-:W-:Y:S01]  /*5840*/  UIADD3 UR10, UPT, UPT, -UR11, URZ, URZ ;  /* 0x000000ff0b0a7290 */ /* 0x000fe2000fffe1ff */
[----:B------:R-:W-:Y:S01]  /*5850*/  @!UP0 UMOV UR4, UR9 ;  /* 0x0000000900048c82 */ /* 0x000fe20008000000 */
[----:B------:R-:W-:Y:S02]  /*5860*/  UIADD3 UR9, UPT, UPT, -UR6, URZ, URZ ;  /* 0x000000ff06097290 */ /* 0x000fe4000fffe1ff */
[----:B------:R-:W-:Y:S02]  /*5870*/  @!UP0 USHF.R.U32.HI UR4, URZ, UR41, UR4 ;  /* 0x00000029ff048299 */ /* 0x000fe40008011604 */
[----:B------:R-:W-:Y:S02]  /*5880*/  UIMAD UR10, UR43, UR10, UR6 ;  /* 0x0000000a2b0a72a4 */ /* 0x000fe4000f8e0206 */
[----:B------:R-:W-:Y:S04]  /*5890*/  @!UP0 USEL UR4, UR5, UR4, !UP2 ;  /* 0x0000000405048287 */ /* 0x000fe8000d000000 */
[----:B------:R-:W-:Y:S02]  /*58a0*/  @!UP0 UIMAD UR10, UR7, UR10, UR4 ;  /* 0x0000000a070a82a4 */ /* 0x000fe4000f8e0204 */
[----:B------:R-:W-:Y:S02]  /*58b0*/  @!UP0 UIADD3 UR11, UPT, UPT, UR11, -UR4, URZ ;  /* 0x800000040b0b8290 */ /* 0x000fe4000fffe0ff */
[----:B------:R-:W-:Y:S02]  /*58c0*/  UIMAD UR7, UR44, UR8, UR38 ;  /* 0x000000082c0772a4 */ /* 0x000fe4000f8e0226 */
[----:B------:R-:W-:Y:S02]  /*58d0*/  @!UP0 UIMAD UR6, UR11, UR43, UR5 ;  /* 0x0000002b0b0682a4 */ /* 0x000fe4000f8e0205 */
[----:B------:R-:W-:Y:S01]  /*58e0*/  UIMAD UR4, UR54, UR9, UR37 ;  /* 0x00000009360472a4 */ /* 0x000fe2000f8e0225 */
[----:B------:R-:W-:Y:S02]  /*58f0*/  @!UP0 UMOV UR5, UR10 ;  /* 0x0000000a00058c82 */ /* 0x000fe40008000000 */
[----:B------:R-:W-:Y:S02]  /*5900*/  UIMAD UR38, UR5, UR44, UR7 ;  /* 0x0000002c052672a4 */ /* 0x000fe4000f8e0207 */
[----:B------:R-:W-:Y:S11]  /*5910*/  UIMAD UR37, UR6, UR54, UR4 ;  /* 0x00000036062572a4 */ /* 0x000ff6000f8e0204 */
[----:B------:R-:W-:Y:S01]  /*5920*/  @!UPT UIADD3 URZ, UPT, UPT, URZ, URZ, URZ ;  /* 0x000000fffffff290 */ /* 0x000fe2000fffe0ff */
.L_x_89:
[----:B------:R-:W-:Y:S01]  /*5930*/  UISETP.NE.AND UP0, UPT, UR39, 0x1, UPT ;  /* 0x000000012700788c */ /* 0x000fe2000bf05270 */
[----:B------:R-:W-:Y:S10]  /*5940*/  IADD3 R67, PT, PT, R67, 0x1, RZ ;  /* 0x0000000143437810 */ /* 0x000ff40007ffe0ff */
[----:B------:R-:W2:Y:S01]  /*5950*/  @!UP0 LDCU.128 UR12, c[0x0][0xb10] ;  /* 0x00016200ff0c87ac */ /* 0x000ea20008000c00 */
[----:B------:R-:W3:Y:S01]  /*5960*/  @!UP0 LDCU UR5, c[0x0][0xb0c] ;  /* 0x00016180ff0587ac */ /* 0x000ee20008000800 */
[----:B------:R-:W4:Y:S01]  /*5970*/  @!UP0 LDCU UR10, c[0x0][0xb20] ;  /* 0x00016400ff0a87ac */ /* 0x000f220008000800 */
[----:B--2---:R-:W-:Y:S02]  /*5980*/  UIMAD.WIDE.U32 UR8, UR38, UR12, URZ ;  /* 0x0000000c260872a5 */ /* 0x004fe4000f8e00ff */
[----:B------:R-:W-:Y:S02]  /*5990*/  UIMAD.WIDE.U32 UR6, UR37, UR15, URZ ;  /* 0x0000000f250672a5 */ /* 0x000fe4000f8e00ff */
[----:B------:R-:W-:Y:S03]  /*59a0*/  @!UP0 UISETP.NE.AND UP1, UPT, UR14, 0x1, UPT ;  /* 0x000000010e00888c */ /* 0x000fe6000bf25270 */
[----:B------:R-:W-:Y:S01]  /*59b0*/  @!UP0 UMOV UR4, UR9 ;  /* 0x0000000900048c82 */ /* 0x000fe20008000000 */
[----:B---3--:R-:W-:Y:S02]  /*59c0*/  @!UP0 UISETP.NE.AND UP2, UPT, UR5, 0x1, UPT ;  /* 0x000000010500888c */ /* 0x008fe4000bf45270 */
[----:B------:R-:W-:Y:S01]  /*59d0*/  @!UP0 USHF.R.U32.HI UR4, URZ, UR13, UR4 ;  /* 0x0000000dff048299 */ /* 0x000fe20008011604 */
[----:B------:R-:W-:Y:S02]  /*59e0*/  @!UP0 UMOV UR6, UR7 ;  /* 0x0000000700068c82 */ /* 0x000fe40008000000 */
[----:B----4-:R-:W-:Y:S02]  /*59f0*/  @!UP0 USHF.R.U32.HI UR6, URZ, UR10, UR6 ;  /* 0x0000000aff068299 */ /* 0x010fe40008011606 */
[----:B------:R-:W-:Y:S02]  /*5a00*/  @!UP0 USEL UR7, UR38, UR4, !UP2 ;  /* 0x0000000426078287 */ /* 0x000fe4000d000000 */
[----:B------:R-:W-:Y:S04]  /*5a10*/  @!UP0 USEL UR6, UR37, UR6, !UP1 ;  /* 0x0000000625068287 */ /* 0x000fe8000c800000 */
[----:B------:R-:W-:Y:S02]  /*5a20*/  @!UP0 UIADD3 UR4, UPT, UPT, -UR7, UR6, URZ ;  /* 0x0000000607048290 */ /* 0x000fe4000fffe1ff */
[----:B------:R-:W-:Y:S02]  /*5a30*/  @!UP0 UIADD3 UR6, UPT, UPT, UR7, -UR6, URZ ;  /* 0x8000000607068290 */ /* 0x000fe4000fffe0ff */
[----:B------:R-:W-:Y:S02]  /*5a40*/  @!UP0 UIMAD UR38, UR4, UR5, UR38 ;  /* 0x00000005042682a4 */ /* 0x000fe4000f8e0226 */
[----:B------:R-:W-:Y:S02]  /*5a50*/  @!UP0 UIMAD UR37, UR6, UR14, UR37 ;  /* 0x0000000e062582a4 */ /* 0x000fe4000f8e0225 */
[----:B------:R-:W-:Y:S09]  /*5a60*/  ULOP3.LUT UP0, URZ, UR62, 0x90, URZ, 0xc0, !UPT ;  /* 0x000000903eff7892 */ /* 0x000ff2000f80c0ff */
[----:B------:R-:W-:Y:S05]  /*5a70*/  BRA.U !UP0, `(.L_x_90) ;  /* 0x00000001087c7547 */ /* 0x000fea000b800000 */
[----:B------:R-:W2:Y:S01]  /*5a80*/  LDCU.64 UR8, c[0x4][0x80] ;  /* 0x01001000ff0877ac */ /* 0x000ea20008000a00 */
[----:B------:R-:W-:Y:S01]  /*5a90*/  MOV R16, 0x0 ;  /* 0x0000000000107802 */ /* 0x000fe20000000f00 */
[----:B------:R-:W-:Y:S02]  /*5aa0*/  HFMA2 R12, -RZ, RZ, 0, 5.9604644775390625e-08 ;  /* 0x00000001ff0c7431 */ /* 0x000fe400000001ff */
[----:B------:R-:W-:Y:S01]  /*5ab0*/  IMAD.MOV.U32 R8, RZ, RZ, 0x70 ;  /* 0x00000070ff087424 */ /* 0x000fe200078e00ff */
[----:B------:R3:W4:Y:S01]  /*5ac0*/  LDC.64 R14, c[0x4][R16] ;  /* 0x01000000100e7b82 */ /* 0x0007220000000a00 */
[----:B------:R-:W1:Y:S01]  /*5ad0*/  LDCU.64 UR6, c[0x4][0x88] ;  /* 0x01001100ff0677ac */ /* 0x000e620008000a00 */
[----:B------:R-:W-:Y:S01]  /*5ae0*/  IMAD.MOV.U32 R13, RZ, RZ, RZ ;  /* 0x000000ffff0d7224 */ /* 0x000fe200078e00ff */
[----:B------:R-:W1:Y:S01]  /*5af0*/  LDCU.64 UR4, c[0x4][0x8] ;  /* 0x01000100ff0477ac */ /* 0x000e620008000a00 */
[----:B--2---:R-:W-:Y:S01]  /*5b00*/  MOV R5, UR9 ;  /* 0x0000000900057c02 */ /* 0x004fe20008000f00 */
[----:B------:R-:W-:Y:S01]  /*5b10*/  IMAD.U32 R4, RZ, RZ, UR8 ;  /* 0x00000008ff047e24 */ /* 0x000fe2000f8e00ff */
[----:B-1----:R-:W-:Y:S01]  /*5b20*/  MOV R7, UR7 ;  /* 0x0000000700077c02 */ /* 0x002fe20008000f00 */
[----:B------:R-:W-:Y:S01]  /*5b30*/  IMAD.U32 R6, RZ, RZ, UR6 ;  /* 0x00000006ff067e24 */ /* 0x000fe2000f8e00ff */
[----:B------:R-:W-:Y:S01]  /*5b40*/  MOV R11, UR5 ;  /* 0x00000005000b7c02 */ /* 0x000fe20008000f00 */
[----:B------:R-:W-:Y:S02]  /*5b50*/  IMAD.U32 R10, RZ, RZ, UR4 ;  /* 0x00000004ff0a7e24 */ /* 0x000fe4000f8e00ff */
[----:B------:R-:W-:Y:S07]  /*5b60*/  LEPC R20, `(.L_x_91) ;  /* 0x000000001014794e */ /* 0x000fee0000000000 */
[----:B---345:R-:W-:Y:S05]  /*5b70*/  CALL.ABS.NOINC R14 ;  /* 0x000000000e007343 */ /* 0x038fea0003c00000 */
.L_x_91:
[----:B------:R-:W1:Y:S01]  /*5b80*/  LDCU.64 UR8, c[0x4][0x80] ;  /* 0x01001000ff0877ac */ /* 0x000e620008000a00 */
[----:B------:R-:W2:Y:S01]  /*5b90*/  LDC.64 R16, c[0x4][R16] ;  /* 0x0100000010107b82 */ /* 0x000ea20000000a00 */
[----:B------:R-:W-:Y:S02]  /*5ba0*/  HFMA2 R12, -RZ, RZ, 0, 5.9604644775390625e-08 ;  /* 0x00000001ff0c7431 */ /* 0x000fe400000001ff */
[----:B------:R-:W-:Y:S02]  /*5bb0*/  IMAD.MOV.U32 R8, RZ, RZ, 0x70 ;  /* 0x00000070ff087424 */ /* 0x000fe400078e00ff */
[----:B------:R-:W-:Y:S01]  /*5bc0*/  IMAD.MOV.U32 R13, RZ, RZ, RZ ;  /* 0x000000ffff0d7224 */ /* 0x000fe200078e00ff */
[----:B------:R-:W3:Y:S01]  /*5bd0*/  LDCU.64 UR6, c[0x4][0x88] ;  /* 0x01001100ff0677ac */ /* 0x000ee20008000a00 */
[----:B------:R-:W4:Y:S01]  /*5be0*/  LDCU.64 UR4, c[0x4][0x8] ;  /* 0x01000100ff0477ac */ /* 0x000f220008000a00 */
[----:B-1----:R-:W-:Y:S02]  /*5bf0*/  MOV R4, UR8 ;  /* 0x0000000800047c02 */ /* 0x002fe40008000f00 */
[----:B------:R-:W-:Y:S02]  /*5c00*/  MOV R5, UR9 ;  /* 0x0000000900057c02 */ /* 0x000fe40008000f00 */
[----:B---3--:R-:W-:Y:S01]  /*5c10*/  MOV R7, UR7 ;  /* 0x0000000700077c02 */ /* 0x008fe20008000f00 */
[----:B------:R-:W-:Y:S01]  /*5c20*/  IMAD.U32 R6, RZ, RZ, UR6 ;  /* 0x00000006ff067e24 */ /* 0x000fe2000f8e00ff */
[----:B----4-:R-:W-:Y:S01]  /*5c30*/  MOV R11, UR5 ;  /* 0x00000005000b7c02 */ /* 0x010fe20008000f00 */
[----:B------:R-:W-:Y:S02]  /*5c40*/  IMAD.U32 R10, RZ, RZ, UR4 ;  /* 0x00000004ff0a7e24 */ /* 0x000fe4000f8e00ff */
[----:B------:R-:W-:Y:S07]  /*5c50*/  LEPC R20, `(.L_x_90) ;  /* 0x000000001014794e */ /* 0x000fee0000000000 */
[----:B--2---:R-:W-:Y:S05]  /*5c60*/  CALL.ABS.NOINC R16 ;  /* 0x0000000010007343 */ /* 0x004fea0003c00000 */
.L_x_90:
[----:B------:R-:W-:Y:S01]  /*5c70*/  ISETP.NE.U32.AND P3, PT, R62, RZ, PT ;  /* 0x000000ff3e00720c */ /* 0x000fe20003f65070 */
[----:B------:R-:W-:Y:S01]  /*5c80*/  UISETP.NE.AND UP1, UPT, UR63, URZ, UPT ;  /* 0x000000ff3f00728c */ /* 0x000fe2000bf25270 */
[----:B------:R-:W-:Y:S02]  /*5c90*/  ISETP.NE.U32.AND P4, PT, R58, RZ, PT ;  /* 0x000000ff3a00720c */ /* 0x000fe40003f85070 */
[----:B------:R-:W-:Y:S02]  /*5ca0*/  ISETP.NE.AND.EX P3, PT, R63, RZ, PT, P3 ;  /* 0x000000ff3f00720c */ /* 0x000fe40003f65330 */
[----:B------:R-:W-:Y:S02]  /*5cb0*/  PLOP3.LUT P1, PT, PT, PT, PT, 0x8, 0x80 ;  /* 0x000000000080781c */ /* 0x000fe40003f2e170 */
[----:B------:R-:W-:Y:S02]  /*5cc0*/  PLOP3.LUT P0, PT, PT, PT, UP1, 0x80, 0x8 ;  /* 0x000000000008781c */ /* 0x000fe40003f0f018 */
[----:B------:R-:W-:Y:S02]  /*5cd0*/  ISETP.NE.AND.EX P4, PT, R59, RZ, PT, P4 ;  /* 0x000000ff3b00720c */ /* 0x000fe40003f85340 */
[----:B------:R-:W2:Y:S09]  /*5ce0*/  @UP1 LDCU.64 UR4, c[0x0][0x888] ;  /* 0x00011100ff0417ac */ /* 0x000eb20008000a00 */
[----:B------:R-:W-:Y:S01]  /*5cf0*/  @P0 PLOP3.LUT P1, PT, P3, PT, PT, 0x80, 0x8 ;  /* 0x000000000008081c */ /* 0x000fe20001f2f070 */
[----:B--2---:R-:W-:Y:S04]  /*5d00*/  @UP1 UISETP.NE.U32.AND UP0, UPT, UR4, URZ, UPT ;  /* 0x000000ff0400128c */ /* 0x004fe8000bf05070 */
[----:B------:R-:W-:Y:S04]  /*5d10*/  @UP1 UISETP.NE.AND.EX UP0, UPT, UR5, URZ, UPT, UP0 ;  /* 0x000000ff0500128c */ /* 0x000fe8000bf05300 */
[----:B------:R-:W-:Y:S01]  /*5d20*/  @UP1 USEL UR4, URZ, 0xffffffff, UP0 ;  /* 0xffffffffff041887 */ /* 0x000fe20008000000 */
[----:B------:R-:W-:Y:S11]  /*5d30*/  @!P3 BRA `(.L_x_92) ;  /* 0x000000000030b947 */ /* 0x000ff60003800000 */
[----:B------:R-:W-:Y:S01]  /*5d40*/  ISETP.NE.U32.AND P2, PT, R60, RZ, PT ;  /* 0x000000ff3c00720c */ /* 0x000fe20003f45070 */
[----:B------:R-:W2:Y:S01]  /*5d50*/  LDCU.64 UR6, c[0x0][0x358] ;  /* 0x00006b00ff0677ac */ /* 0x000ea20008000a00 */
[----:B------:R-:W-:Y:S02]  /*5d60*/  IMAD.MOV.U32 R65, RZ, RZ, 0x1 ;  /* 0x00000001ff417424 */ /* 0x000fe400078e00ff */
[----:B------:R-:W-:Y:S11]  /*5d70*/  ISETP.NE.AND.EX P2, PT, R61, RZ, PT, P2 ;  /* 0x000000ff3d00720c */ /* 0x000ff60003f45320 */
[----:B------:R-:W-:Y:S02]  /*5d80*/  @!UPT UIADD3 URZ, UPT, UPT, URZ, URZ, URZ ;  /* 0x000000fffffff290 */ /* 0x000fe4000fffe0ff */
[----:B------:R-:W3:Y:S01]  /*5d90*/  @P2 LDC.64 R4, c[0x0][0x888] ;  /* 0x00022200ff042b82 */ /* 0x000ee20000000a00 */
[----:B-1----:R-:W-:Y:S04]  /*5da0*/  @P2 IMAD R0, R62, UR36, RZ ;  /* 0x000000243e002c24 */ /* 0x002fe8000f8e02ff */
[----:B---3--:R-:W-:Y:S04]  /*5db0*/  @P2 IMAD.WIDE R4, R0, 0x4, R4 ;  /* 0x0000000400042825 */ /* 0x008fe800078e0204 */
[----:B------:R-:W-:Y:S01]  /*5dc0*/  HFMA2 R0, -RZ, RZ, 0, 5.9604644775390625e-08 ;  /* 0x00000001ff007431 */ /* 0x000fe200000001ff */
[----:B--2--5:R2:W5:Y:S04]  /*5dd0*/  @P2 LDG.E R42, desc[UR6][R4.64] ;  /* 0x00000006042a2981 */ /* 0x024568000c1e1900 */
[----:B------:R-:W-:Y:S01]  /*5de0*/  @!P2 PRMT R65, R0, 0x7610, R65 ;  /* 0x000076100041a816 */ /* 0x000fe20000000041 */
[----:B--2---:R-:W3:Y:S06]  /*5df0*/  @!P2 LDC R42, c[0x0][0x880] ;  /* 0x00022000ff2aab82 */ /* 0x004eec0000000800 */
.L_x_92:
[----:B------:R-:W-:Y:S05]  /*5e00*/  @!P4 BRA `(.L_x_93) ;  /* 0x000000000024c947 */ /* 0x000fea0003800000 */
[----:B------:R-:W-:Y:S01]  /*5e10*/  ISETP.NE.U32.AND P2, PT, R56, RZ, PT ;  /* 0x000000ff3800720c */ /* 0x000fe20003f45070 */
[----:B------:R-:W2:Y:S03]  /*5e20*/  LDCU.64 UR6, c[0x0][0x358] ;  /* 0x00006b00ff0677ac */ /* 0x000ea60008000a00 */
[----:B------:R-:W-:Y:S11]  /*5e30*/  ISETP.NE.AND.EX P2, PT, R57, RZ, PT, P2 ;  /* 0x000000ff3900720c */ /* 0x000ff60003f45320 */
[----:B------:R-:W-:Y:S02]  /*5e40*/  @!UPT UIADD3 URZ, UPT, UPT, URZ, URZ, URZ ;  /* 0x000000fffffff290 */ /* 0x000fe4000fffe0ff */
[----:B------:R-:W4:Y:S01]  /*5e50*/  @P2 LDC.64 R4, c[0x0][0x8a8] ;  /* 0x00022a00ff042b82 */ /* 0x000f220000000a00 */
[----:B-1----:R-:W-:Y:S04]  /*5e60*/  @P2 IMAD R0, R58, UR36, RZ ;  /* 0x000000243a002c24 */ /* 0x002fe8000f8e02ff */
[----:B----4-:R-:W-:Y:S05]  /*5e70*/  @P2 IMAD.WIDE R4, R0, 0x4, R4 ;  /* 0x0000000400042825 */ /* 0x010fea00078e0204 */
[----:B--2--5:R2:W5:Y:S02]  /*5e80*/  @P2 LDG.E R41, desc[UR6][R4.64] ;  /* 0x0000000604292981 */ /* 0x024564000c1e1900 */
[----:B--2---:R-:W4:Y:S02]  /*5e90*/  @!P2 LDC R41, c[0x0][0x8a0] ;  /* 0x00022800ff29ab82 */ /* 0x004f240000000800 */
.L_x_93:
[----:B---3-5:R-:W-:Y:S01]  /*5ea0*/  @P0 FSETP.NEU.AND P4, PT, R42, RZ, PT ;  /* 0x000000ff2a00020b */ /* 0x028fe20003f8d000 */
[----:B-1----:R-:W-:Y:S01]  /*5eb0*/  IMAD.U32 R0, RZ, RZ, UR4 ;  /* 0x00000004ff007e24 */ /* 0x002fe2000f8e00ff */
[----:B------:R-:W-:Y:S01]  /*5ec0*/  @P0 LOP3.LUT P2, RZ, R65, 0xff, RZ, 0xc0, !PT ;  /* 0x000000ff41ff0812 */ /* 0x000fe2000784c0ff */
[----:B------:R-:W-:Y:S01]  /*5ed0*/  BSSY B1, `(.L_x_94) ;  /* 0x0000034000017945 */ /* 0x000fe20003800000 */
[----:B------:R-:W-:Y:S02]  /*5ee0*/  @P0 SEL R3, RZ, 0xffffffff, P4 ;  /* 0xffffffffff030807 */ /* 0x000fe40002000000 */
[----:B------:R-:W-:Y:S02]  /*5ef0*/  CS2R R54, SRZ ;  /* 0x0000000000367805 */ /* 0x000fe4000001ff00 */
[----:B------:R-:W-:Y:S02]  /*5f00*/  LEA R17, R40, UR45, 0x3 ;  /* 0x0000002d28117c11 */ /* 0x000fe4000f8e18ff */
[----:B------:R-:W-:Y:S02]  /*5f10*/  CS2R R52, SRZ ;  /* 0x0000000000347805 */ /* 0x000fe4000001ff00 */
[----:B------:R-:W-:Y:S01]  /*5f20*/  @P1 SEL R3, R0, R3, !P2 ;  /* 0x0000000300031207 */ /* 0x000fe20005000000 */
[----:B------:R-:W-:Y:S01]  /*5f30*/  IMAD.U32 R0, RZ, RZ, UR46 ;  /* 0x0000002eff007e24 */ /* 0x000fe2000f8e00ff */
[----:B------:R-:W-:Y:S02]  /*5f40*/  PLOP3.LUT P5, PT, PT, PT, PT, 0x8, 0x80 ;  /* 0x000000000080781c */ /* 0x000fe40003fae170 */
[----:B------:R-:W-:Y:S02]  /*5f50*/  CS2R R46, SRZ ;  /* 0x00000000002e7805 */ /* 0x000fe4000001ff00 */
[----:B------:R-:W-:Y:S02]  /*5f60*/  @P0 LOP3.LUT R3, R3, 0x1, RZ, 0xc0, !PT ;  /* 0x0000000103030812 */ /* 0x000fe400078ec0ff */
[----:B------:R-:W-:Y:S02]  /*5f70*/  CS2R R44, SRZ ;  /* 0x00000000002c7805 */ /* 0x000fe4000001ff00 */
[----:B------:R-:W-:Y:S02]  /*5f80*/  LEA R0, R0, UR45, 0x3 ;  /* 0x0000002d00007c11 */ /* 0x000fe4000f8e18ff */
[----:B------:R-:W-:Y:S02]  /*5f90*/  CS2R R50, SRZ ;  /* 0x0000000000327805 */ /* 0x000fe4000001ff00 */
[----:B------:R-:W-:Y:S02]  /*5fa0*/  ISETP.NE.U32.OR P6, PT, R3, 0x1, !P0 ;  /* 0x000000010300780c */ /* 0x000fe400047c5470 */
[----:B------:R-:W-:Y:S02]  /*5fb0*/  CS2R R48, SRZ ;  /* 0x0000000000307805 */ /* 0x000fe4000001ff00 */
[----:B------:R-:W-:Y:S02]  /*5fc0*/  LOP3.LUT R3, R71, 0x1, RZ, 0x3c, !PT ;  /* 0x0000000147037812 */ /* 0x000fe400078e3cff */
[----:B------:R-:W-:Y:S07]  /*5fd0*/  P2R R73, PR, RZ, 0x40 ;  /* 0x00000040ff497803 */ /* 0x000fee0000000000 */
[----:B------:R-:W-:Y:S04]  /*5fe0*/  @P6 SHF.L.U32 R4, R3, 0x1f, RZ ;  /* 0x0000001f03046819 */ /* 0x000fe800000006ff */
[----:B------:R1:W2:Y:S02]  /*5ff0*/  @P6 SYNCS.PHASECHK.TRANS64.TRYWAIT P0, [R0+URZ+0x70], R4 ;  /* 0x00007004000065a7 */ /* 0x0002a400080011ff */
[----:B-1----:R-:W-:Y:S04]  /*6000*/  SHF.L.U32 R4, R70, 0x1f, RZ ;  /* 0x0000001f46047819 */ /* 0x002fe800000006ff */
[----:B------:R1:W3:Y:S01]  /*6010*/  SYNCS.PHASECHK.TRANS64.TRYWAIT P4, [R17+URZ+0xc0], R4 ;  /* 0x0000c004110075a7 */ /* 0x0002e200080811ff */
[----:B--2---:R-:W-:Y:S01]  /*6020*/  @P6 PLOP3.LUT P5, PT, P0, PT, PT, 0x8, 0x80 ;  /* 0x000000000080681c */ /* 0x004fe200007ae170 */
[----:B------:R-:W-:Y:S01]  /*6030*/  @!UPT UIADD3 URZ, UPT, UPT, URZ, URZ, URZ ;  /* 0x000000fffffff290 */ /* 0x000fe2000fffe0ff */
[----:B-1----:R-:W-:Y:S11]  /*6040*/  @!P6 BRA `(.L_x_95) ;  /* 0x000000000070e947 */ /* 0x002ff60003800000 */
[----:B------:R-:W-:Y:S01]  /*6050*/  ISETP.NE.U32.AND P0, PT, RZ, UR58, PT ;  /* 0x0000003aff007c0c */ /* 0x000fe2000bf05070 */
[----:B------:R-:W-:Y:S01]  /*6060*/  BSSY B0, `(.L_x_96) ;  /* 0x000000e000007945 */ /* 0x000fe20003800000 */
[----:B------:R-:W-:Y:S02]  /*6070*/  FSETP.NEU.AND P2, PT, R42, RZ, PT ;  /* 0x000000ff2a00720b */ /* 0x000fe40003f4d000 */
[----:B------:R-:W-:Y:S02]  /*6080*/  ISETP.NE.AND.EX P0, PT, RZ, UR59, PT, P0 ;  /* 0x0000003bff007c0c */ /* 0x000fe4000bf05300 */
[----:B------:R-:W-:Y:S02]  /*6090*/  LOP3.LUT P1, RZ, R65, 0xff, RZ, 0xc0, !PT ;  /* 0x000000ff41ff7812 */ /* 0x000fe4000782c0ff */
[----:B------:R-:W-:Y:S02]  /*60a0*/  SEL R5, RZ, 0xffffffff, P2 ;  /* 0xffffffffff057807 */ /* 0x000fe40001000000 */
[----:B------:R-:W-:Y:S04]  /*60b0*/  SEL R6, RZ, 0xffffffff, P0 ;  /* 0xffffffffff067807 */ /* 0x000fe80000000000 */
[----:B------:R-:W-:Y:S04]  /*60c0*/  @P3 SEL R5, R6, R5, !P1 ;  /* 0x0000000506053207 */ /* 0x000fe80004800000 */
[----:B------:R-:W-:Y:S04]  /*60d0*/  LOP3.LUT R5, R5, 0x1, RZ, 0xc0, !PT ;  /* 0x0000000105057812 */ /* 0x000fe800078ec0ff */
[----:B------:R-:W-:Y:S01]  /*60e0*/  ISETP.NE.U32.AND P0, PT, R5, 0x1, PT ;  /* 0x000000010500780c */ /* 0x000fe20003f05070 */
[----:B------:R-:W-:Y:S01]  /*60f0*/  IMAD.U32 R5, RZ, RZ, UR46 ;  /* 0x0000002eff057e24 */ /* 0x000fe2000f8e00ff */
[----:B------:R-:W-:Y:S11]  /*6100*/  @!P5 BRA `(.L_x_97) ;  /* 0x00000000000cd947 */ /* 0x000ff60003800000 */
[----:B------:R-:W-:Y:S04]  /*6110*/  SHF.L.U32 R3, R3, 0x1f, RZ ;  /* 0x0000001f03037819 */ /* 0x000fe800000006ff */
[----:B------:R-:W1:Y:S02]  /*6120*/  SYNCS.PHASECHK.TRANS64.TRYWAIT P1, [R0+URZ+0x70], R3 ;  /* 0x00007003000075a7 */ /* 0x000e6400080211ff */
[----:B-1----:R-:W-:Y:S05]  /*6130*/  @!P1 BRA `(.L_x_98) ;  /* 0x0000001800a89947 */ /* 0x002fea0003800000 */
.L_x_97:
[----:B------:R-:W-:Y:S05]  /*6140*/  BSYNC B0 ;  /* 0x0000000000007941 */ /* 0x000fea0003800000 */
.L_x_96:
[----:B-1----:R-:W-:Y:S01]  /*6150*/  @P0 IMAD R0, R5, 0xc00, R64 ;  /* 0x00000c0005000824 */ /* 0x002fe200078e0240 */
[----:B------:R-:W-:Y:S02]  /*6160*/  CS2R R50, SRZ ;  /* 0x0000000000327805 */ /* 0x000fe4000001ff00 */
[----:B------:R-:W-:Y:S02]  /*6170*/  CS2R R48, SRZ ;  /* 0x0000000000307805 */ /* 0x000fe4000001ff00 */
[----:B------:R-:W-:Y:S02]  /*6180*/  CS2R R46, SRZ ;  /* 0x00000000002e7805 */ /* 0x000fe4000001ff00 */
[----:B------:R-:W-:Y:S01]  /*6190*/  CS2R R44, SRZ ;  /* 0x00000000002c7805 */ /* 0x000fe2000001ff00 */
[----:B------:R-:W-:Y:S01]  /*61a0*/  IMAD.MOV.U32 R54, RZ, RZ, RZ ;  /* 0x000000ffff367224 */ /* 0x000fe200078e00ff */
[----:B------:R-:W-:Y:S02]  /*61b0*/  CS2R R52, SRZ ;  /* 0x0000000000347805 */ /* 0x000fe4000001ff00 */
[----:B------:R-:W-:Y:S01]  /*61c0*/  @P0 LEA R0, R0, UR45, 0x1 ;  /* 0x0000002d00000c11 */ /* 0x000fe2000f8e08ff */
[----:B------:R-:W-:Y:S05]  /*61d0*/  @P0 WARPSYNC.ALL ;  /* 0x0000000000000948 */ /* 0x000fea0003800000 */
[----:B------:R1:W2:Y:S04]  /*61e0*/  @P0 LDSM.16.M88.4 R48, [R0+0x200] ;  /* 0x000200000030083b */ /* 0x0002a80000000200 */
[----:B------:R1:W1:Y:S04]  /*61f0*/  @P0 LDSM.16.M88.4 R44, [R0+0xa00] ;  /* 0x000a0000002c083b */ /* 0x0002680000000200 */
[----:B------:R1:W1:Y:S02]  /*6200*/  @P0 LDSM.16.M88.4 R52, [R0+0x1200] ;  /* 0x001200000034083b */ /* 0x0002640000000200 */
.L_x_95:
[----:B------:R-:W-:Y:S05]  /*6210*/  BSYNC B1 ;  /* 0x0000000000017941 */ /* 0x000fea0003800000 */
.L_x_94:
[----:B-1----:R-:W-:Y:S04]  /*6220*/  LEA.HI R0, R40, R40, RZ, 0x1 ;  /* 0x0000002828007211 */ /* 0x002fe800078f08ff */
[----:B------:R-:W-:Y:S02]  /*6230*/  SHF.R.U32.HI R3, RZ, 0x1, R0 ;  /* 0x00000001ff037819 */ /* 0x000fe40000011600 */
[----:B------:R-:W-:Y:S03]  /*6240*/  LOP3.LUT R0, R0, 0xffe, RZ, 0xc0, !PT ;  /* 0x00000ffe00007812 */ /* 0x000fe600078ec0ff */
[----:B------:R-:W-:Y:S02]  /*6250*/  IMAD R3, R3, 0x30, R2 ;  /* 0x0000003003037824 */ /* 0x000fe400078e0202 */
[----:B------:R-:W-:Y:S04]  /*6260*/  IMAD.IADD R0, R40, 0x1, -R0 ;  /* 0x0000000128007824 */ /* 0x000fe800078e0a00 */
[----:B------:R-:W-:Y:S05]  /*6270*/  IMAD R16, R0, 0x100000, R3 ;  /* 0x0010000000107824 */ /* 0x000fea00078e0203 */
[----:B------:R-:W-:Y:S04]  /*6280*/  SHF.R.U32.HI R0, RZ, 0x15, R16 ;  /* 0x00000015ff007819 */ /* 0x000fe80000011610 */
[----:B------:R-:W-:Y:S01]  /*6290*/  LOP3.LUT P0, RZ, R0, 0x3, R66, 0x48, !PT ;  /* 0x0000000300ff7812 */ /* 0x000fe20007804842 */
[----:B------:R-:W-:Y:S01]  /*62a0*/  @!UPT UIADD3 URZ, UPT, UPT, URZ, URZ, URZ ;  /* 0x000000fffffff290 */ /* 0x000fe2000fffe0ff */
[----:B---3--:R-:W-:Y:S11]  /*62b0*/  @P4 BRA `(.L_x_99) ;  /* 0x0000000000084947 */ /* 0x008ff60003800000 */
[----:B------:R-:W1:Y:S02]  /*62c0*/  SYNCS.PHASECHK.TRANS64.TRYWAIT P1, [R17+URZ+0xc0], R4 ;  /* 0x0000c004110075a7 */ /* 0x000e6400080211ff */
[----:B-1----:R-:W-:Y:S05]  /*62d0*/  @!P1 BRA `(.L_x_100) ;  /* 0x0000001800549947 */ /* 0x002fea0003800000 */
.L_x_99:
[----:B------:R-:W-:Y:S05]  /*62e0*/  @!P0 BRA `(.L_x_101) ;  /* 0x0000000000408947 */ /* 0x000fea0003800000 */
[----:B------:R-:W3:Y:S01]  /*62f0*/  LDCU.64 UR8, c[0x4][0x70] ;  /* 0x01000e00ff0877ac */ /* 0x000ee20008000a00 */
[----:B------:R-:W-:Y:S01]  /*6300*/  MOV R15, 0x0 ;  /* 0x00000000000f7802 */ /* 0x000fe20000000f00 */
[----:B------:R-:W-:Y:S02]  /*6310*/  HFMA2 R12, -RZ, RZ, 0, 5.9604644775390625e-08 ;  /* 0x00000001ff0c7431 */ /* 0x000fe400000001ff */
[----:B------:R-:W-:Y:S02]  /*6320*/  IMAD.MOV.U32 R8, RZ, RZ, 0x192 ;  /* 0x00000192ff087424 */ /* 0x000fe400078e00ff */
[----:B------:R-:W-:Y:S01]  /*6330*/  IMAD.MOV.U32 R13, RZ, RZ, RZ ;  /* 0x000000ffff0d7224 */ /* 0x000fe200078e00ff */
[----:B------:R-:W5:Y:S01]  /*6340*/  LDCU.64 UR6, c[0x4][0x78] ;  /* 0x01000f00ff0677ac */ /* 0x000f620008000a00 */
[----:B------:R-:W2:Y:S01]  /*6350*/  LDC.64 R14, c[0x4][R15] ;  /* 0x010000000f0e7b82 */ /* 0x000ea20000000a00 */
[----:B------:R-:W4:Y:S01]  /*6360*/  LDCU.64 UR4, c[0x4][0x10] ;  /* 0x01000200ff0477ac */ /* 0x000f220008000a00 */
[----:B---3--:R-:W-:Y:S01]  /*6370*/  MOV R5, UR9 ;  /* 0x0000000900057c02 */ /* 0x008fe20008000f00 */
[----:B-1----:R-:W-:Y:S01]  /*6380*/  IMAD.U32 R4, RZ, RZ, UR8 ;  /* 0x00000008ff047e24 */ /* 0x002fe2000f8e00ff */
[----:B-----5:R-:W-:Y:S01]  /*6390*/  MOV R7, UR7 ;  /* 0x0000000700077c02 */ /* 0x020fe20008000f00 */
[----:B------:R-:W-:Y:S01]  /*63a0*/  IMAD.U32 R6, RZ, RZ, UR6 ;  /* 0x00000006ff067e24 */ /* 0x000fe2000f8e00ff */
[----:B----4-:R-:W-:Y:S01]  /*63b0*/  MOV R11, UR5 ;  /* 0x00000005000b7c02 */ /* 0x010fe20008000f00 */
[----:B------:R-:W-:Y:S02]  /*63c0*/  IMAD.U32 R10, RZ, RZ, UR4 ;  /* 0x00000004ff0a7e24 */ /* 0x000fe4000f8e00ff */
[----:B------:R-:W-:Y:S07]  /*63d0*/  LEPC R20, `(.L_x_101) ;  /* 0x000000001014794e */ /* 0x000fee0000000000 */
[----:B--2---:R-:W-:Y:S05]  /*63e0*/  CALL.ABS.NOINC R14 ;  /* 0x000000000e007343 */ /* 0x004fea0003c00000 */
.L_x_101:
[----:B------:R-:W-:Y:S05]  /*63f0*/  WARPSYNC.ALL ;  /* 0x0000000000007948 */ /* 0x000fea0003800000 */
[C---:B------:R-:W-:Y:S01]  /*6400*/  R2UR UR4, R16.reuse ;  /* 0x00000000100472ca */ /* 0x040fe200000e0000 */
[----:B------:R-:W-:Y:S05]  /*6410*/  VIADD R0, R16, 0x10 ;  /* 0x0000001010007836 */ /* 0x000fea0000000000 */
[----:B------:R-:W-:Y:S04]  /*6420*/  SHF.R.U32.HI R0, RZ, 0x15, R0 ;  /* 0x00000015ff007819 */ /* 0x000fe80000011600 */
[----:B------:R-:W-:Y:S03]  /*6430*/  LOP3.LUT P0, RZ, R0, 0x3, R66, 0x48, !PT ;  /* 0x0000000300ff7812 */ /* 0x000fe60007804842 */
[----:B------:R-:W3:Y:S10]  /*6440*/  LDTM.16dp256bit.x2 R32, tmem[UR4] ;  /* 0x00000004002079ee */ /* 0x000ef400080a0000 */
[----:B---3--:R-:W-:Y:S05]  /*6450*/  @!P0 BRA `(.L_x_102) ;  /* 0x0000000000408947 */ /* 0x008fea0003800000 */
        /* <DEDUP_REMOVED lines=16> */
.L_x_102:
[----:B------:R-:W-:Y:S05]  /*6560*/  WARPSYNC.ALL ;  /* 0x0000000000007948 */ /* 0x000fea0003800000 */
[C---:B------:R-:W-:Y:S01]  /*6570*/  R2UR UR4, R16.reuse ;  /* 0x00000000100472ca */ /* 0x040fe200000e0000 */
[----:B------:R-:W-:Y:S05]  /*6580*/  VIADD R0, R16, 0x20 ;  /* 0x0000002010007836 */ /* 0x000fea0000000000 */
[----:B------:R-:W-:Y:S04]  /*6590*/  SHF.R.U32.HI R0, RZ, 0x15, R0 ;  /* 0x00000015ff007819 */ /* 0x000fe80000011600 */
[----:B------:R-:W-:Y:S03]  /*65a0*/  LOP3.LUT P0, RZ, R0, 0x3, R66, 0x48, !PT ;  /* 0x0000000300ff7812 */ /* 0x000fe60007804842 */
[----:B------:R-:W3:Y:S10]  /*65b0*/  LDTM.16dp256bit.x2 R24, tmem[UR4+0x10] ;  /* 0x00001004001879ee */ /* 0x000ef400080a0000 */
        /* <DEDUP_REMOVED lines=17> */
.L_x_103:
[----:B------:R-:W-:Y:S01]  /*66d0*/  ISETP.NE.AND P0, PT, R72, RZ, PT ;  /* 0x000000ff4800720c */ /* 0x000fe20003f05270 */
[----:B------:R-:W-:Y:S05]  /*66e0*/  WARPSYNC.ALL ;  /* 0x0000000000007948 */ /* 0x000fea0003800000 */
[----:B------:R-:W-:Y:S01]  /*66f0*/  R2UR UR4, R16 ;  /* 0x00000000100472ca */ /* 0x000fe200000e0000 */
[C---:B----4-:R-:W-:Y:S01]  /*6700*/  FMUL R0, R41.reuse, R32 ;  /* 0x0000002029007220 */ /* 0x050fe20000400000 */
[C---:B--2---:R-:W-:Y:S01]  /*6710*/  SHF.L.U32 R32, R48.reuse, 0x10, RZ ;  /* 0x0000001030207819 */ /* 0x044fe200000006ff */
[C---:B------:R-:W-:Y:S01]  /*6720*/  FMUL R3, R41.reuse, R33 ;  /* 0x0000002129037220 */ /* 0x040fe20000400000 */
[----:B------:R-:W-:Y:S01]  /*6730*/  LOP3.LUT R33, R48, 0xffff0000, RZ, 0xc0, !PT ;  /* 0xffff000030217812 */ /* 0x000fe200078ec0ff */
[----:B------:R-:W-:Y:S01]  /*6740*/  FMUL R12, R41, R34 ;  /* 0x00000022290c7220 */ /* 0x000fe20000400000 */
[----:B------:R-:W-:Y:S01]  /*6750*/  SHF.L.U32 R34, R49, 0x10, RZ ;  /* 0x0000001031227819 */ /* 0x000fe200000006ff */
[----:B------:R-:W-:Y:S01]  /*6760*/  FMUL R13, R41, R35 ;  /* 0x00000023290d7220 */ /* 0x000fe20000400000 */
[----:B------:R-:W-:Y:S01]  /*6770*/  LOP3.LUT R35, R49, 0xffff0000, RZ, 0xc0, !PT ;  /* 0xffff000031237812 */ /* 0x000fe200078ec0ff */
[----:B------:R-:W-:Y:S01]  /*6780*/  FMUL R14, R41, R36 ;  /* 0x00000024290e7220 */ /* 0x000fe20000400000 */
[----:B------:R-:W-:Y:S01]  /*6790*/  R2UR UR5, R17 ;  /* 0x00000000110572ca */ /* 0x000fe200000e0000 */
[----:B------:R-:W-:Y:S01]  /*67a0*/  FFMA R0, R42, R32, R0 ;  /* 0x000000202a007223 */ /* 0x000fe20000000000 */
[C---:B------:R-:W-:Y:S01]  /*67b0*/  SHF.L.U32 R36, R50.reuse, 0x10, RZ ;  /* 0x0000001032247819 */ /* 0x040fe200000006ff */
[----:B-1----:R-:W1:Y:S01]  /*67c0*/  LDTM.16dp256bit.x2 R4, tmem[UR4+0x20] ;  /* 0x00002004000479ee */ /* 0x002e6200080a0000 */
[----:B------:R-:W-:Y:S01]  /*67d0*/  SHF.L.U32 R43, R47, 0x10, RZ ;  /* 0x000000102f2b7819 */ /* 0x000fe200000006ff */
[C---:B------:R-:W-:Y:S01]  /*67e0*/  FMUL R15, R41.reuse, R37 ;  /* 0x00000025290f7220 */ /* 0x040fe20000400000 */
[----:B------:R-:W-:Y:S01]  /*67f0*/  LOP3.LUT R37, R50, 0xffff0000, RZ, 0xc0, !PT ;  /* 0xffff000032257812 */ /* 0x000fe200078ec0ff */
[----:B------:R-:W-:Y:S01]  /*6800*/  FMUL R16, R41, R38 ;  /* 0x0000002629107220 */ /* 0x000fe20000400000 */
[----:B------:R-:W-:Y:S01]  /*6810*/  SHF.L.U32 R38, R51, 0x10, RZ ;  /* 0x0000001033267819 */ /* 0x000fe200000006ff */
[C---:B------:R-:W-:Y:S01]  /*6820*/  FFMA R3, R42.reuse, R33, R3 ;  /* 0x000000212a037223 */ /* 0x040fe20000000003 */
[----:B------:R-:W-:Y:S01]  /*6830*/  LOP3.LUT R48, R53, 0xffff0000, RZ, 0xc0, !PT ;  /* 0xffff000035307812 */ /* 0x000fe200078ec0ff */
[----:B------:R-:W-:Y:S01]  /*6840*/  FMUL R17, R41, R39 ;  /* 0x0000002729117220 */ /* 0x000fe20000400000 */
[----:B------:R-:W-:Y:S01]  /*6850*/  LOP3.LUT R39, R51, 0xffff0000, RZ, 0xc0, !PT ;  /* 0xffff000033277812 */ /* 0x000fe200078ec0ff */
[----:B------:R-:W-:Y:S01]  /*6860*/  FFMA R12, R42, R34, R12 ;  /* 0x000000222a0c7223 */ /* 0x000fe2000000000c */
[----:B------:R-:W-:Y:S01]  /*6870*/  F2FP.BF16.F32.PACK_AB R32, R3, R0 ;  /* 0x000000000320723e */ /* 0x000fe200000010ff */
[C---:B------:R-:W-:Y:S01]  /*6880*/  FMUL R20, R41.reuse, R26 ;  /* 0x0000001a29147220 */ /* 0x040fe20000400000 */
[----:B------:R-:W-:Y:S01]  /*6890*/  SHF.L.U32 R26, R44, 0x10, RZ ;  /* 0x000000102c1a7819 */ /* 0x000fe200000006ff */
[----:B------:R-:W-:Y:S01]  /*68a0*/  FFMA R13, R42, R35, R13 ;  /* 0x000000232a0d7223 */ /* 0x000fe2000000000d */
[----:B------:R-:W-:Y:S01]  /*68b0*/  MOV R0, UR46 ;  /* 0x0000002e00007c02 */ /* 0x000fe20008000f00 */
[----:B------:R-:W-:Y:S01]  /*68c0*/  FMUL R21, R41, R27 ;  /* 0x0000001b29157220 */ /* 0x000fe20000400000 */
[----:B------:R-:W-:Y:S01]  /*68d0*/  LOP3.LUT R27, R44, 0xffff0000, RZ, 0xc0, !PT ;  /* 0xffff00002c1b7812 */ /* 0x000fe200078ec0ff */
[C---:B------:R-:W-:Y:S01]  /*68e0*/  FFMA R14, R42.reuse, R36, R14 ;  /* 0x000000242a0e7223 */ /* 0x040fe2000000000e */
[----:B------:R-:W-:Y:S01]  /*68f0*/  LOP3.LUT R44, R47, 0xffff0000, RZ, 0xc0, !PT ;  /* 0xffff00002f2c7812 */ /* 0x000fe200078ec0ff */
[----:B------:R-:W-:Y:S01]  /*6900*/  FMUL R18, R41, R24 ;  /* 0x0000001829127220 */ /* 0x000fe20000400000 */
[----:B------:R-:W-:Y:S01]  /*6910*/  SHF.L.U32 R47, R53, 0x10, RZ ;  /* 0x00000010352f7819 */ /* 0x000fe200000006ff */
[----:B------:R-:W-:Y:S01]  /*6920*/  FMUL R22, R41, R28 ;  /* 0x0000001c29167220 */ /* 0x000fe20000400000 */
[----:B------:R-:W-:Y:S01]  /*6930*/  SHF.L.U32 R28, R45, 0x10, RZ ;  /* 0x000000102d1c7819 */ /* 0x000fe200000006ff */
[----:B------:R-:W-:Y:S01]  /*6940*/  FFMA R15, R42, R37, R15 ;  /* 0x000000252a0f7223 */ /* 0x000fe2000000000f */
[C---:B------:R-:W-:Y:S01]  /*6950*/  SHF.L.U32 R49, R54.reuse, 0x10, RZ ;  /* 0x0000001036317819 */ /* 0x040fe200000006ff */
[C---:B------:R-:W-:Y:S01]  /*6960*/  FMUL R19, R41.reuse, R25 ;  /* 0x0000001929137220 */ /* 0x040fe20000400000 */
[----:B------:R-:W-:Y:S01]  /*6970*/  LOP3.LUT R50, R54, 0xffff0000, RZ, 0xc0, !PT ;  /* 0xffff000036327812 */ /* 0x000fe200078ec0ff */
[----:B------:R-:W-:Y:S01]  /*6980*/  FMUL R23, R41, R29 ;  /* 0x0000001d29177220 */ /* 0x000fe20000400000 */
[----:B------:R-:W-:Y:S01]  /*6990*/  LOP3.LUT R29, R45, 0xffff0000, RZ, 0xc0, !PT ;  /* 0xffff00002d1d7812 */ /* 0x000fe200078ec0ff */
[----:B------:R-:W-:Y:S01]  /*69a0*/  FFMA R16, R42, R38, R16 ;  /* 0x000000262a107223 */ /* 0x000fe20000000010 */
[----:B------:R-:W-:Y:S01]  /*69b0*/  SHF.L.U32 R45, R52, 0x10, RZ ;  /* 0x00000010342d7819 */ /* 0x000fe200000006ff */
[----:B------:R-:W-:Y:S01]  /*69c0*/  FMUL R24, R41, R30 ;  /* 0x0000001e29187220 */ /* 0x000fe20000400000 */
[----:B------:R-:W-:Y:S01]  /*69d0*/  SHF.L.U32 R30, R46, 0x10, RZ ;  /* 0x000000102e1e7819 */ /* 0x000fe200000006ff */
[----:B------:R-:W-:Y:S01]  /*69e0*/  FFMA R17, R42, R39, R17 ;  /* 0x000000272a117223 */ /* 0x000fe20000000011 */
[----:B------:R-:W-:Y:S01]  /*69f0*/  SHF.L.U32 R51, R55, 0x10, RZ ;  /* 0x0000001037337819 */ /* 0x000fe200000006ff */
[----:B------:R-:W-:Y:S01]  /*6a00*/  FMUL R25, R41, R31 ;  /* 0x0000001f29197220 */ /* 0x000fe20000400000 */
[----:B------:R-:W-:Y:S01]  /*6a10*/  LOP3.LUT R31, R46, 0xffff0000, RZ, 0xc0, !PT ;  /* 0xffff00002e1f7812 */ /* 0x000fe200078ec0ff */
[----:B------:R-:W-:Y:S01]  /*6a20*/  FFMA R18, R42, R26, R18 ;  /* 0x0000001a2a127223 */ /* 0x000fe20000000012 */
[----:B------:R-:W-:Y:S01]  /*6a30*/  LOP3.LUT R46, R52, 0xffff0000, RZ, 0xc0, !PT ;  /* 0xffff0000342e7812 */ /* 0x000fe200078ec0ff */
[C---:B------:R-:W-:Y:S01]  /*6a40*/  FFMA R19, R42.reuse, R27, R19 ;  /* 0x0000001b2a137223 */ /* 0x040fe20000000013 */
[----:B------:R-:W-:Y:S01]  /*6a50*/  LOP3.LUT R52, R55, 0xffff0000, RZ, 0xc0, !PT ;  /* 0xffff000037347812 */ /* 0x000fe200078ec0ff */
[C---:B------:R-:W-:Y:S01]  /*6a60*/  FFMA R20, R42.reuse, R28, R20 ;  /* 0x0000001c2a147223 */ /* 0x040fe20000000014 */
[C---:B------:R-:W-:Y:S01]  /*6a70*/  FFMA R21, R42.reuse, R29, R21 ;  /* 0x0000001d2a157223 */ /* 0x040fe20000000015 */
[C---:B------:R-:W-:Y:S01]  /*6a80*/  FFMA R22, R42.reuse, R30, R22 ;  /* 0x0000001e2a167223 */ /* 0x040fe20000000016 */
[----:B------:R-:W-:Y:S01]  /*6a90*/  UIADD3 UR4, UPT, UPT, UR5, 0xe0, URZ ;  /* 0x000000e005047890 */ /* 0x000fe2000fffe0ff */
[C---:B-1----:R-:W-:Y:S01]  /*6aa0*/  FMUL R4, R41.reuse, R4 ;  /* 0x0000000429047220 */ /* 0x042fe20000400000 */
[C---:B------:R-:W-:Y:S01]  /*6ab0*/  FFMA R23, R42.reuse, R31, R23 ;  /* 0x0000001f2a177223 */ /* 0x040fe20000000017 */
[C---:B------:R-:W-:Y:S01]  /*6ac0*/  FMUL R5, R41.reuse, R5 ;  /* 0x0000000529057220 */ /* 0x040fe20000400000 */
[C---:B------:R-:W-:Y:S01]  /*6ad0*/  FFMA R24, R42.reuse, R43, R24 ;  /* 0x0000002b2a187223 */ /* 0x040fe20000000018 */
[C---:B------:R-:W-:Y:S01]  /*6ae0*/  FMUL R6, R41.reuse, R6 ;  /* 0x0000000629067220 */ /* 0x040fe20000400000 */
[----:B------:R-:W-:Y:S01]  /*6af0*/  FFMA R25, R42, R44, R25 ;  /* 0x0000002c2a197223 */ /* 0x000fe20000000019 */
[----:B------:R-:W-:Y:S02]  /*6b00*/  IMAD R0, R0, 0xc00, R64 ;  /* 0x00000c0000007824 */ /* 0x000fe400078e0240 */
[C---:B------:R-:W-:Y:S01]  /*6b10*/  FMUL R7, R41.reuse, R7 ;  /* 0x0000000729077220 */ /* 0x040fe20000400000 */
[----:B------:R-:W-:Y:S01]  /*6b20*/  UPRMT UR4, UR42, 0x654, UR4 ;  /* 0x000006542a047896 */ /* 0x000fe20008000004 */
[C---:B------:R-:W-:Y:S01]  /*6b30*/  FFMA R4, R42.reuse, R45, R4 ;  /* 0x0000002d2a047223 */ /* 0x040fe20000000004 */
[C---:B------:R-:W-:Y:S01]  /*6b40*/  FMUL R8, R41.reuse, R8 ;  /* 0x0000000829087220 */ /* 0x040fe20000400000 */
[C---:B------:R-:W-:Y:S01]  /*6b50*/  FFMA R5, R42.reuse, R46, R5 ;  /* 0x0000002e2a057223 */ /* 0x040fe20000000005 */
[C---:B------:R-:W-:Y:S01]  /*6b60*/  FMUL R9, R41.reuse, R9 ;  /* 0x0000000929097220 */ /* 0x040fe20000400000 */
[C---:B------:R-:W-:Y:S01]  /*6b70*/  FFMA R6, R42.reuse, R47, R6 ;  /* 0x0000002f2a067223 */ /* 0x040fe20000000006 */
[C---:B------:R-:W-:Y:S01]  /*6b80*/  FMUL R10, R41.reuse, R10 ;  /* 0x0000000a290a7220 */ /* 0x040fe20000400000 */
[C---:B------:R-:W-:Y:S01]  /*6b90*/  FFMA R7, R42.reuse, R48, R7 ;  /* 0x000000302a077223 */ /* 0x040fe20000000007 */
[----:B------:R-:W-:Y:S01]  /*6ba0*/  FMUL R11, R41, R11 ;  /* 0x0000000b290b7220 */ /* 0x000fe20000400000 */
[----:B------:R-:W-:Y:S01]  /*6bb0*/  F2FP.BF16.F32.PACK_AB R33, R13, R12 ;  /* 0x0000000c0d21723e */ /* 0x000fe200000010ff */
[C---:B------:R-:W-:Y:S01]  /*6bc0*/  FFMA R8, R42.reuse, R49, R8 ;  /* 0x000000312a087223 */ /* 0x040fe20000000008 */
[----:B------:R-:W-:Y:S01]  /*6bd0*/  F2FP.BF16.F32.PACK_AB R34, R15, R14 ;  /* 0x0000000e0f22723e */ /* 0x000fe200000010ff */
[C---:B------:R-:W-:Y:S01]  /*6be0*/  FFMA R9, R42.reuse, R50, R9 ;  /* 0x000000322a097223 */ /* 0x040fe20000000009 */
[----:B------:R-:W-:Y:S01]  /*6bf0*/  F2FP.BF16.F32.PACK_AB R35, R17, R16 ;  /* 0x000000101123723e */ /* 0x000fe200000010ff */
[----:B------:R-:W-:Y:S01]  /*6c00*/  FFMA R10, R42, R51, R10 ;  /* 0x000000332a0a7223 */ /* 0x000fe2000000000a */
[----:B------:R-:W-:Y:S01]  /*6c10*/  LEA R0, R0, UR45, 0x1 ;  /* 0x0000002d00007c11 */ /* 0x000fe2000f8e08ff */
[----:B------:R-:W-:Y:S01]  /*6c20*/  FFMA R11, R42, R52, R11 ;  /* 0x000000342a0b7223 */ /* 0x000fe2000000000b */
[----:B------:R-:W-:Y:S01]  /*6c30*/  F2FP.BF16.F32.PACK_AB R12, R19, R18 ;  /* 0x00000012130c723e */ /* 0x000fe200000010ff */
[----:B------:R-:W-:Y:S01]  /*6c40*/  NOP ;  /* 0x0000000000007918 */ /* 0x000fe20000000000 */
[----:B------:R-:W-:Y:S01]  /*6c50*/  F2FP.BF16.F32.PACK_AB R13, R21, R20 ;  /* 0x00000014150d723e */ /* 0x000fe200000010ff */
[----:B------:R-:W-:Y:S01]  /*6c60*/  SYNCS.ARRIVE.TRANS64.RED.A1T0 RZ, [UR4], RZ ;  /* 0x000000ffffff79a7 */ /* 0x000fe20008100404 */
[----:B------:R1:W-:Y:S01]  /*6c70*/  STSM.16.M88.4 [R0+0x200], R32 ;  /* 0x0002002000007844 */ /* 0x0003e20000000200 */
[----:B------:R-:W-:Y:S01]  /*6c80*/  F2FP.BF16.F32.PACK_AB R14, R23, R22 ;  /* 0x00000016170e723e */ /* 0x000fe200000010ff */
[----:B------:R-:W-:Y:S01]  /*6c90*/  UIADD3 UR7, UPT, UPT, UR46, 0x1, URZ ;  /* 0x000000012e077890 */ /* 0x000fe2000fffe0ff */
[----:B------:R-:W-:Y:S01]  /*6ca0*/  F2FP.BF16.F32.PACK_AB R15, R25, R24 ;  /* 0x00000018190f723e */ /* 0x000fe200000010ff */
[----:B------:R-:W-:Y:S01]  /*6cb0*/  BSSY.RECONVERGENT B0, `(.L_x_104) ;  /* 0x0000023000007945 */ /* 0x000fe20003800200 */
[----:B------:R-:W-:Y:S02]  /*6cc0*/  F2FP.BF16.F32.PACK_AB R4, R5, R4 ;  /* 0x000000040504723e */ /* 0x000fe400000010ff */
[----:B------:R-:W-:Y:S01]  /*6cd0*/  F2FP.BF16.F32.PACK_AB R5, R7, R6 ;  /* 0x000000060705723e */ /* 0x000fe200000010ff */
[----:B------:R1:W-:Y:S01]  /*6ce0*/  STSM.16.M88.4 [R0+0xa00], R12 ;  /* 0x000a000c00007844 */ /* 0x0003e20000000200 */
[----:B------:R-:W-:Y:S02]  /*6cf0*/  F2FP.BF16.F32.PACK_AB R6, R9, R8 ;  /* 0x000000080906723e */ /* 0x000fe400000010ff */
[----:B------:R-:W-:Y:S05]  /*6d00*/  F2FP.BF16.F32.PACK_AB R7, R11, R10 ;  /* 0x0000000a0b07723e */ /* 0x000fea00000010ff */
[----:B------:R1:W-:Y:S01]  /*6d10*/  STSM.16.M88.4 [R0+0x1200], R4 ;  /* 0x0012000400007844 */ /* 0x0003e20000000200 */
[----:B------:R-:W-:Y:S01]  /*6d20*/  @!PT LDS RZ, [RZ] ;  /* 0x00000000fffff984 */ /* 0x000fe20000000800 */
[----:B------:R-:W-:Y:S01]  /*6d30*/  @!PT LDS RZ, [RZ] ;  /* 0x00000000fffff984 */ /* 0x000fe20000000800 */
[----:B------:R-:W-:Y:S01]  /*6d40*/  @!PT LDS RZ, [RZ] ;  /* 0x00000000fffff984 */ /* 0x000fe20000000800 */
[----:B------:R-:W-:Y:S01]  /*6d50*/  @!PT LDS RZ, [RZ] ;  /* 0x00000000fffff984 */ /* 0x000fe20000000800 */
[----:B------:R2:W-:Y:S07]  /*6d60*/  MEMBAR.ALL.CTA ;  /* 0x0000000000007992 */ /* 0x0005ee0000008000 */
[----:B--2---:R-:W2:Y:S02]  /*6d70*/  FENCE.VIEW.ASYNC.S ;  /* 0x00000000000073c6 */ /* 0x004ea40000000000 */
[----:B--2---:R-:W-:Y:S06]  /*6d80*/  BAR.SYNC.DEFER_BLOCKING 0x1, 0x80 ;  /* 0x0042000000007b1d */ /* 0x004fec0000010000 */
[----:B------:R-:W-:Y:S05]  /*6d90*/  @P0 BRA `(.L_x_105) ;  /* 0x0000000000500947 */ /* 0x000fea0003800000 */
[----:B------:R-:W2:Y:S01]  /*6da0*/  LDCU.64 UR12, c[0x0][0x348] ;  /* 0x00006900ff0c77ac */ /* 0x000ea20008000a00 */
[----:B------:R-:W-:Y:S02]  /*6db0*/  UIMAD UR6, UR46, 0x1800, UR45 ;  /* 0x000018002e0678a4 */ /* 0x000fe4000f8e022d */
[----:B------:R-:W-:Y:S02]  /*6dc0*/  UIMAD UR9, UR47, 0x30, URZ ;  /* 0x000000302f0978a4 */ /* 0x000fe4000f8e02ff */
[----:B------:R-:W-:Y:S02]  /*6dd0*/  USHF.L.U32 UR10, UR48, 0x6, URZ ;  /* 0x00000006300a7899 */ /* 0x000fe400080006ff */
[----:B------:R-:W-:Y:S01]  /*6de0*/  UIADD3 UR8, UPT, UPT, UR6, 0x200, URZ ;  /* 0x0000020006087890 */ /* 0x000fe2000fffe0ff */
[----:B------:R-:W-:Y:S01]  /*6df0*/  UMOV UR11, UR36 ;  /* 0x00000024000b7c82 */ /* 0x000fe20008000000 */
[----:B------:R-:W-:Y:S02]  /*6e00*/  UIADD3 UR17, UPT, UPT, UR9, 0x10, URZ ;  /* 0x0000001009117890 */ /* 0x000fe4000fffe0ff */
[----:B------:R-:W-:Y:S01]  /*6e10*/  UIADD3 UR16, UPT, UPT, UR6, 0xa00, URZ ;  /* 0x00000a0006107890 */ /* 0x000fe2000fffe0ff */
[----:B------:R-:W-:Y:S01]  /*6e20*/  UMOV UR19, UR36 ;  /* 0x0000002400137c82 */ /* 0x000fe20008000000 */
[----:B--2---:R-:W-:Y:S01]  /*6e30*/  UIADD3 UR4, UP0, UPT, UR12, 0x680, URZ ;  /* 0x000006800c047890 */ /* 0x004fe2000ff1e0ff */
[----:B------:R-:W-:Y:S01]  /*6e40*/  UMOV UR18, UR10 ;  /* 0x0000000a00127c82 */ /* 0x000fe20008000000 */
[----:B------:R-:W-:Y:S02]  /*6e50*/  UIADD3 UR12, UPT, UPT, UR6, 0x1200, URZ ;  /* 0x00001200060c7890 */ /* 0x000fe4000fffe0ff */
[----:B------:R-:W-:Y:S02]  /*6e60*/  UIADD3.X UR5, UPT, UPT, URZ, UR13, URZ, UP0, !UPT ;  /* 0x0000000dff057290 */ /* 0x000fe400087fe4ff */
[----:B------:R-:W-:Y:S01]  /*6e70*/  UIADD3 UR13, UPT, UPT, UR9, 0x20, URZ ;  /* 0x00000020090d7890 */ /* 0x000fe2000fffe0ff */
[----:B------:R-:W-:Y:S01]  /*6e80*/  UMOV UR15, UR36 ;  /* 0x00000024000f7c82 */ /* 0x000fe20008000000 */
[----:B------:R-:W-:Y:S05]  /*6e90*/  UMOV UR14, UR10 ;  /* 0x0000000a000e7c82 */ /* 0x000fea0008000000 */
[----:B------:R2:W-:Y:S01]  /*6ea0*/  UTMASTG.3D [UR8], [UR4] ;  /* 0x00000008040073b5 */ /* 0x0005e20008010000 */
[----:B------:R2:W-:Y:S01]  /*6eb0*/  UTMASTG.3D [UR16], [UR4] ;  /* 0x00000010040073b5 */ /* 0x0005e20008010000 */
[----:B------:R2:W-:Y:S02]  /*6ec0*/  UTMASTG.3D [UR12], [UR4] ;  /* 0x0000000c040073b5 */ /* 0x0005e40008010000 */
[----:B--2---:R0:W-:Y:S02]  /*6ed0*/  UTMACMDFLUSH ;  /* 0x00000000000079b7 */ /* 0x0041e40000000000 */
.L_x_105:
[----:B------:R-:W-:Y:S05]  /*6ee0*/  BSYNC.RECONVERGENT B0 ;  /* 0x0000000000007941 */ /* 0x000fea0003800200 */
.L_x_104:
[----:B------:R-:W-:Y:S04]  /*6ef0*/  BSSY.RECONVERGENT B0, `(.L_x_106) ;  /* 0x0000003000007945 */ /* 0x000fe80003800200 */
[----:B------:R-:W-:Y:S05]  /*6f00*/  @P0 BRA `(.L_x_107) ;  /* 0x0000000000040947 */ /* 0x000fea0003800000 */
[----:B------:R-:W-:Y:S04]  /*6f10*/  DEPBAR.LE SB0, 0x0 ;  /* 0x000080000000791a */ /* 0x000fe80000000000 */
.L_x_107:
[----:B------:R-:W-:Y:S05]  /*6f20*/  BSYNC.RECONVERGENT B0 ;  /* 0x0000000000007941 */ /* 0x000fea0003800200 */
.L_x_106:
[----:B------:R-:W-:Y:S01]  /*6f30*/  BAR.SYNC.DEFER_BLOCKING 0x1, 0x80 ;  /* 0x0042000000007b1d */ /* 0x000fe20000010000 */
[----:B------:R-:W-:Y:S01]  /*6f40*/  UIADD3 UR49, UPT, UPT, UR49, 0x1, URZ ;  /* 0x0000000131317890 */ /* 0x000fe2000fffe0ff */
[----:B------:R-:W-:Y:S03]  /*6f50*/  IADD3 R40, PT, PT, R40, 0x1, RZ ;  /* 0x0000000128287810 */ /* 0x000fe60007ffe0ff */
[----:B------:R-:W-:Y:S09]  /*6f60*/  UISETP.NE.AND UP0, UPT, UR49, URZ, UPT ;  /* 0x000000ff3100728c */ /* 0x000ff2000bf05270 */
[----:B------:R-:W-:Y:S05]  /*6f70*/  BRA.U !UP0, `(.L_x_108) ;  /* 0x0000000108287547 */ /* 0x000fea000b800000 */
[----:B------:R-:W-:Y:S01]  /*6f80*/  ISETP.NE.AND P0, PT, R73, RZ, PT ;  /* 0x000000ff4900720c */ /* 0x000fe20003f05270 */
[----:B-1----:R-:W-:Y:S11]  /*6f90*/  IMAD.U32 R0, RZ, RZ, UR42 ;  /* 0x0000002aff007e24 */ /* 0x002ff6000f8e00ff */
[----:B------:R-:W-:Y:S01]  /*6fa0*/  @!UPT UIADD3 URZ, UPT, UPT, URZ, URZ, URZ ;  /* 0x000000fffffff290 */ /* 0x000fe2000fffe0ff */
[C---:B------:R-:W-:Y:S01]  /*6fb0*/  @P0 LEA R3, R68.reuse, UR45, 0x3 ;  /* 0x0000002d44030c11 */ /* 0x040fe2000f8e18ff */
[----:B------:R-:W-:Y:S04]  /*6fc0*/  VIADD R68, R68, 0x1 ;  /* 0x0000000144447836 */ /* 0x000fe80000000000 */
[----:B------:R-:W-:Y:S05]  /*6fd0*/  @P0 VIADD R3, R3, 0x80 ;  /* 0x0000008003030836 */ /* 0x000fea0000000000 */
[----:B------:R-:W-:Y:S04]  /*6fe0*/  @P0 PRMT R0, R0, 0x654, R3 ;  /* 0x0000065400000816 */ /* 0x000fe80000000003 */
[----:B------:R2:W-:Y:S01]  /*6ff0*/  @P0 SYNCS.ARRIVE.TRANS64.RED.A1T0 RZ, [R0+URZ], RZ ;  /* 0x000000ff00ff09a7 */ /* 0x0005e200081004ff */
[C---:B------:R-:W-:Y:S04]  /*7000*/  ISETP.NE.AND P0, PT, R68.reuse, 0x2, PT ;  /* 0x000000024400780c */ /* 0x040fe80003f05270 */
[----:B------:R-:W-:Y:S09]  /*7010*/  SEL R68, R68, RZ, P0 ;  /* 0x000000ff44447207 */ /* 0x000ff20000000000 */
.L_x_108:
[----:B------:R-:W-:Y:S01]  /*7020*/  ISETP.NE.AND P0, PT, R67, 0x2, PT ;  /* 0x000000024300780c */ /* 0x000fe20003f05270 */
[----:B------:R-:W-:Y:S01]  /*7030*/  UISETP.NE.AND UP1, UPT, UR56, URZ, UPT ;  /* 0x000000ff3800728c */ /* 0x000fe2000bf25270 */
[----:B------:R-:W-:Y:S01]  /*7040*/  ISETP.NE.AND P1, PT, R40, 0x4, PT ;  /* 0x000000042800780c */ /* 0x000fe20003f25270 */
[----:B------:R-:W-:Y:S01]  /*7050*/  UISETP.NE.AND UP0, UPT, UR7, 0x2, UPT ;  /* 0x000000020700788c */ /* 0x000fe2000bf05270 */
[----:B------:R-:W-:Y:S01]  /*7060*/  SEL R3, RZ, 0x1, P0 ;  /* 0x00000001ff037807 */ /* 0x000fe20000000000 */
[----:B------:R-:W-:Y:S01]  /*7070*/  UIADD3 UR47, UPT, UPT, UR37, UR60, URZ ;  /* 0x0000003c252f7290 */ /* 0x000fe2000fffe0ff */
[----:B-12---:R-:W-:Y:S01]  /*7080*/  SEL R0, RZ, 0x1, P1 ;  /* 0x00000001ff007807 */ /* 0x006fe20000800000 */
[----:B------:R-:W-:Y:S01]  /*7090*/  USEL UR4, URZ, 0x1, UP0 ;  /* 0x00000001ff047887 */ /* 0x000fe20008000000 */
[----:B------:R-:W-:Y:S01]  /*70a0*/  LOP3.LUT R69, R69, R3, RZ, 0x3c, !PT ;  /* 0x0000000345457212 */ /* 0x000fe200078e3cff */
[----:B------:R-:W-:Y:S01]  /*70b0*/  UIADD3 UR48, UPT, UPT, UR38, UR61, URZ ;  /* 0x0000003d26307290 */ /* 0x000fe2000fffe0ff */
[----:B------:R-:W-:Y:S01]  /*70c0*/  LOP3.LUT R70, R70, R0, RZ, 0x3c, !PT ;  /* 0x0000000046467212 */ /* 0x000fe200078e3cff */
[----:B------:R-:W-:Y:S01]  /*70d0*/  USEL UR46, UR7, URZ, UP0 ;  /* 0x000000ff072e7287 */ /* 0x000fe20008000000 */
[----:B------:R-:W-:Y:S01]  /*70e0*/  SEL R67, R67, RZ, P0 ;  /* 0x000000ff43437207 */ /* 0x000fe20000000000 */
[----:B------:R-:W-:Y:S01]  /*70f0*/  UMOV UR36, UR57 ;  /* 0x0000003900247c82 */ /* 0x000fe20008000000 */
[----:B------:R-:W-:Y:S02]  /*7100*/  SEL R40, R40, RZ, P1 ;  /* 0x000000ff28287207 */ /* 0x000fe40000800000 */
[----:B------:R-:W-:Y:S01]  /*7110*/  LOP3.LUT R71, R71, UR4, RZ, 0x3c, !PT ;  /* 0x0000000447477c12 */ /* 0x000fe2000f8e3cff */
[----:B------:R-:W-:Y:S06]  /*7120*/  BRA.U UP1, `(.L_x_109) ;  /* 0xffffffe101b47547 */ /* 0x000fec000b83ffff */
[----:B------:R-:W-:-:S09]  /*7130*/  UISETP.NE.AND UP0, UPT, UR63, URZ, UPT ;  /* 0x000000ff3f00728c */ /* 0x000fd2000bf05270 */
[----:B------:R-:W-:Y:S05]  /*7140*/  BRA.U !UP0, `(.L_x_110) ;  /* 0x0000000108487547 */ /* 0x000fea000b800000 */
[----:B------:R-:W1:Y:S02]  /*7150*/  LDCU.64 UR4, c[0x0][0x890] ;  /* 0x00011200ff0477ac */ /* 0x000e640008000a00 */
[----:B-1----:R-:W-:-:S04]  /*7160*/  UISETP.NE.U32.AND UP0, UPT, UR4, URZ, UPT ;  /* 0x000000ff0400728c */ /* 0x002fc8000bf05070 */
[----:B------:R-:W-:-:S09]  /*7170*/  UISETP.NE.AND.EX UP0, UPT, UR5, URZ, UPT, UP0 ;  /* 0x000000ff0500728c */ /* 0x000fd2000bf05300 */
[----:B------:R-:W-:Y:S05]  /*7180*/  BRA.U UP0, `(.L_x_111) ;  /* 0x00000001000c7547 */ /* 0x000fea000b800000 */
[----:B------:R-:W-:-:S13]  /*7190*/  FSETP.NEU.AND P0, PT, R42, RZ, PT ;  /* 0x000000ff2a00720b */ /* 0x000fda0003f0d000 */
[----:B------:R-:W-:Y:S05]  /*71a0*/  @!P0 EXIT ;  /* 0x000000000000894d */ /* 0x000fea0003800000 */
[----:B------:R-:W-:Y:S05]  /*71b0*/  BRA `(.L_x_110) ;  /* 0x00000000002c7947 */ /* 0x000fea0003800000 */
.L_x_111:
[----:B------:R-:W-:Y:S01]  /*71c0*/  LOP3.LUT P0, RZ, R65, 0xff, RZ, 0xc0, !PT ;  /* 0x000000ff41ff7812 */ /* 0x000fe2000780c0ff */
[----:B------:R-:W-:-:S12]  /*71d0*/  BSSY.RECONVERGENT B0, `(.L_x_110) ;  /* 0x0000009000007945 */ /* 0x000fd80003800200 */
[----:B------:R-:W-:Y:S05]  /*71e0*/  @P0 BRA `(.L_x_112) ;  /* 0x0000000000140947 */ /* 0x000fea0003800000 */
[----:B------:R-:W1:Y:S02]  /*71f0*/  LDCU.64 UR4, c[0x0][0x888] ;  /* 0x00011100ff0477ac */ /* 0x000e640008000a00 */
[----:B-1----:R-:W-:-:S04]  /*7200*/  ISETP.NE.U32.AND P0, PT, RZ, UR4, PT ;  /* 0x00000004ff007c0c */ /* 0x002fc8000bf05070 */
[----:B------:R-:W-:-:S13]  /*7210*/  ISETP.NE.AND.EX P0, PT, RZ, UR5, PT, P0 ;  /* 0x00000005ff007c0c */ /* 0x000fda000bf05300 */
[----:B------:R-:W-:Y:S05]  /*7220*/  @!P0 EXIT ;  /* 0x000000000000894d */ /* 0x000fea0003800000 */
[----:B------:R-:W-:Y:S05]  /*7230*/  BRA `(.L_x_113) ;  /* 0x0000000000087947 */ /* 0x000fea0003800000 */
.L_x_112:
[----:B------:R-:W-:-:S13]  /*7240*/  FSETP.NEU.AND P0, PT, R42, RZ, PT ;  /* 0x000000ff2a00720b */ /* 0x000fda0003f0d000 */
[----:B------:R-:W-:Y:S05]  /*7250*/  @!P0 EXIT ;  /* 0x000000000000894d */ /* 0x000fea0003800000 */
.L_x_113:
[----:B------:R-:W-:Y:S05]  /*7260*/  BSYNC.RECONVERGENT B0 ;  /* 0x0000000000007941 */ /* 0x000fea0003800200 */
.L_x_110:
[----:B------:R-:W-:-:S04]  /*7270*/  DEPBAR.LE SB0, 0x0 ;  /* 0x000080000000791a */ /* 0x000fc80000000000 */
[----:B------:R-:W-:Y:S05]  /*7280*/  EXIT ;  /* 0x000000000000794d */ /* 0x000fea0003800000 */
.L_x_24:
[----:B---3--:R3:W4:Y:S02]  /*7290*/  SYNCS.PHASECHK.TRANS64.TRYWAIT P0, [R0+URZ+0x110], R2 ;  /* 0x00011002000075a7 */ /* 0x00872400080011ff */
[----:B----4-:R-:W-:Y:S05]  /*72a0*/  @!P0 NANOSLEEP.SYNCS 0x989680 ;  /* 0x009896800000895d */ /* 0x010fea0003900000 */
[----:B------:R-:W4:Y:S02]  /*72b0*/  @!P0 SYNCS.PHASECHK.TRANS64 P0, [R0+URZ+0x110], R2 ;  /* 0x00011002000085a7 */ /* 0x000f2400080010ff */
[----:B----4-:R-:W-:Y:S05]  /*72c0*/  @!P0 BRA `(.L_x_24) ;  /* 0xfffffffc00f08947 */ /* 0x010fea000383ffff */
[----:B------:R-:W-:Y:S05]  /*72d0*/  BRA `(.L_x_114) ;  /* 0xffffffa400647947 */ /* 0x000fea000383ffff */
.L_x_27:
[----:B--2---:R-:W-:-:S07]  /*72e0*/  MOV R0, UR33 ;  /* 0x0000002100007c02 */ /* 0x004fce0008000f00 */
.L_x_115:
[----:B--2---:R2:W3:Y:S02]  /*72f0*/  SYNCS.PHASECHK.TRANS64.TRYWAIT P0, [R0+URZ+0x38], R3 ;  /* 0x00003803000075a7 */ /* 0x0044e400080011ff */
[----:B---3--:R-:W-:Y:S05]  /*7300*/  @!P0 NANOSLEEP.SYNCS 0x989680 ;  /* 0x009896800000895d */ /* 0x008fea0003900000 */
[----:B------:R-:W3:Y:S02]  /*7310*/  @!P0 SYNCS.PHASECHK.TRANS64 P0, [R0+URZ+0x38], R3 ;  /* 0x00003803000085a7 */ /* 0x000ee400080010ff */
[----:B---3--:R-:W-:Y:S05]  /*7320*/  @!P0 BRA `(.L_x_115) ;  /* 0xfffffffc00f08947 */ /* 0x008fea000383ffff */
[----:B------:R-:W-:Y:S05]  /*7330*/  BRA `(.L_x_26) ;  /* 0xffffffa400ac7947 */ /* 0x000fea000383ffff */
.L_x_34:
[----:B-1----:R-:W-:-:S07]  /*7340*/  MOV R0, UR33 ;  /* 0x0000002100007c02 */ /* 0x002fce0008000f00 */
.L_x_116:
[----:B-1----:R1:W2:Y:S02]  /*7350*/  SYNCS.PHASECHK.TRANS64.TRYWAIT P0, [R0+URZ+0x38], R3 ;  /* 0x00003803000075a7 */ /* 0x0022a400080011ff */
[----:B--2---:R-:W-:Y:S05]  /*7360*/  @!P0 NANOSLEEP.SYNCS 0x989680 ;  /* 0x009896800000895d */ /* 0x004fea0003900000 */
[----:B------:R-:W2:Y:S02]  /*7370*/  @!P0 SYNCS.PHASECHK.TRANS64 P0, [R0+URZ+0x38], R3 ;  /* 0x00003803000085a7 */ /* 0x000ea400080010ff */
[----:B--2---:R-:W-:Y:S05]  /*7380*/  @!P0 BRA `(.L_x_116) ;  /* 0xfffffffc00f08947 */ /* 0x004fea000383ffff */
[----:B------:R-:W-:Y:S05]  /*7390*/  BRA `(.L_x_33) ;  /* 0xffffffa8009c7947 */ /* 0x000fea000383ffff */
.L_x_39:
[----:B-1----:R1:W2:Y:S02]  /*73a0*/  SYNCS.PHASECHK.TRANS64.TRYWAIT P0, [R3+URZ+0xa0], R0 ;  /* 0x0000a000030075a7 */ /* 0x0022a400080011ff */
[----:B--2---:R-:W-:Y:S05]  /*73b0*/  @!P0 NANOSLEEP.SYNCS 0x989680 ;  /* 0x009896800000895d */ /* 0x004fea0003900000 */
[----:B------:R-:W2:Y:S02]  /*73c0*/  @!P0 SYNCS.PHASECHK.TRANS64 P0, [R3+URZ+0xa0], R0 ;  /* 0x0000a000030085a7 */ /* 0x000ea400080010ff */
[----:B--2---:R-:W-:Y:S05]  /*73d0*/  @!P0 BRA `(.L_x_39) ;  /* 0xfffffffc00f08947 */ /* 0x004fea000383ffff */
[----:B------:R-:W-:Y:S05]  /*73e0*/  BRA `(.L_x_117) ;  /* 0xffffffac006c7947 */ /* 0x000fea000383ffff */
.L_x_43:
[----:B------:R-:W-:-:S07]  /*73f0*/  MOV R0, UR4 ;  /* 0x0000000400007c02 */ /* 0x000fce0008000f00 */
.L_x_118:
[----:B-1----:R1:W2:Y:S02]  /*7400*/  SYNCS.PHASECHK.TRANS64.TRYWAIT P0, [R0+URZ], R2 ;  /* 0x00000002000075a7 */ /* 0x0022a400080011ff */
[----:B--2---:R-:W-:Y:S05]  /*7410*/  @!P0 NANOSLEEP.SYNCS 0x989680 ;  /* 0x009896800000895d */ /* 0x004fea0003900000 */
[----:B------:R-:W2:Y:S02]  /*7420*/  @!P0 SYNCS.PHASECHK.TRANS64 P0, [R0+URZ], R2 ;  /* 0x00000002000085a7 */ /* 0x000ea400080010ff */
[----:B--2---:R-:W-:Y:S05]  /*7430*/  @!P0 BRA `(.L_x_118) ;  /* 0xfffffffc00f08947 */ /* 0x004fea000383ffff */
[----:B------:R-:W-:Y:S05]  /*7440*/  BRA `(.L_x_119) ;  /* 0xffffffb400107947 */ /* 0x000fea000383ffff */
.L_x_44:
[----:B------:R-:W-:-:S07]  /*7450*/  MOV R0, UR5 ;  /* 0x0000000500007c02 */ /* 0x000fce0008000f00 */
.L_x_120:
[----:B-1----:R1:W2:Y:S02]  /*7460*/  SYNCS.PHASECHK.TRANS64.TRYWAIT P0, [R0+URZ], R3 ;  /* 0x00000003000075a7 */ /* 0x0022a400080011ff */
[----:B--2---:R-:W-:Y:S05]  /*7470*/  @!P0 NANOSLEEP.SYNCS 0x989680 ;  /* 0x009896800000895d */ /* 0x004fea0003900000 */
[----:B------:R-:W2:Y:S02]  /*7480*/  @!P0 SYNCS.PHASECHK.TRANS64 P0, [R0+URZ], R3 ;  /* 0x00000003000085a7 */ /* 0x000ea400080010ff */
[----:B--2---:R-:W-:Y:S05]  /*7490*/  @!P0 BRA `(.L_x_120) ;  /* 0xfffffffc00f08947 */ /* 0x004fea000383ffff */
[----:B------:R-:W-:Y:S05]  /*74a0*/  BRA `(.L_x_121) ;  /* 0xffffffb4001c7947 */ /* 0x000fea000383ffff */
.L_x_45:
[----:B------:R-:W-:-:S07]  /*74b0*/  MOV R0, UR5 ;  /* 0x0000000500007c02 */ /* 0x000fce0008000f00 */
.L_x_122:
[----:B-1----:R1:W2:Y:S02]  /*74c0*/  SYNCS.PHASECHK.TRANS64.TRYWAIT P0, [R0+URZ], R3 ;  /* 0x00000003000075a7 */ /* 0x0022a400080011ff */
[----:B--2---:R-:W-:Y:S05]  /*74d0*/  @!P0 NANOSLEEP.SYNCS 0x989680 ;  /* 0x009896800000895d */ /* 0x004fea0003900000 */
[----:B------:R-:W2:Y:S02]  /*74e0*/  @!P0 SYNCS.PHASECHK.TRANS64 P0, [R0+URZ], R3 ;  /* 0x00000003000085a7 */ /* 0x000ea400080010ff */
[----:B--2---:R-:W-:Y:S05]  /*74f0*/  @!P0 BRA `(.L_x_122) ;  /* 0xfffffffc00f08947 */ /* 0x004fea000383ffff */
[----:B------:R-:W-:Y:S05]  /*7500*/  BRA `(.L_x_123) ;  /* 0xffffffb400287947 */ /* 0x000fea000383ffff */
.L_x_46:
[----:B------:R-:W-:-:S07]  /*7510*/  MOV R0, UR5 ;  /* 0x0000000500007c02 */ /* 0x000fce0008000f00 */
.L_x_124:
[----:B-1----:R1:W2:Y:S02]  /*7520*/  SYNCS.PHASECHK.TRANS64.TRYWAIT P0, [R0+URZ], R3 ;  /* 0x00000003000075a7 */ /* 0x0022a400080011ff */
[----:B--2---:R-:W-:Y:S05]  /*7530*/  @!P0 NANOSLEEP.SYNCS 0x989680 ;  /* 0x009896800000895d */ /* 0x004fea0003900000 */
[----:B------:R-:W2:Y:S02]  /*7540*/  @!P0 SYNCS.PHASECHK.TRANS64 P0, [R0+URZ], R3 ;  /* 0x00000003000085a7 */ /* 0x000ea400080010ff */
[----:B--2---:R-:W-:Y:S05]  /*7550*/  @!P0 BRA `(.L_x_124) ;  /* 0xfffffffc00f08947 */ /* 0x004fea000383ffff */
[----:B------:R-:W-:Y:S05]  /*7560*/  BRA `(.L_x_125) ;  /* 0xffffffb400347947 */ /* 0x000fea000383ffff */
.L_x_47:
[----:B------:R-:W-:-:S07]  /*7570*/  MOV R0, UR5 ;  /* 0x0000000500007c02 */ /* 0x000fce0008000f00 */
.L_x_126:
[----:B-1----:R1:W2:Y:S02]  /*7580*/  SYNCS.PHASECHK.TRANS64.TRYWAIT P0, [R0+URZ], R3 ;  /* 0x00000003000075a7 */ /* 0x0022a400080011ff */
[----:B--2---:R-:W-:Y:S05]  /*7590*/  @!P0 NANOSLEEP.SYNCS 0x989680 ;  /* 0x009896800000895d */ /* 0x004fea0003900000 */
[----:B------:R-:W2:Y:S02]  /*75a0*/  @!P0 SYNCS.PHASECHK.TRANS64 P0, [R0+URZ], R3 ;  /* 0x00000003000085a7 */ /* 0x000ea400080010ff */
[----:B--2---:R-:W-:Y:S05]  /*75b0*/  @!P0 BRA `(.L_x_126) ;  /* 0xfffffffc00f08947 */ /* 0x004fea000383ffff */
[----:B------:R-:W-:Y:S05]  /*75c0*/  BRA `(.L_x_127) ;  /* 0xffffffb400407947 */ /* 0x000fea000383ffff */
.L_x_48:
[----:B------:R-:W-:-:S07]  /*75d0*/  MOV R0, UR5 ;  /* 0x0000000500007c02 */ /* 0x000fce0008000f00 */
.L_x_128:
[----:B-1----:R1:W2:Y:S02]  /*75e0*/  SYNCS.PHASECHK.TRANS64.TRYWAIT P0, [R0+URZ], R3 ;  /* 0x00000003000075a7 */ /* 0x0022a400080011ff */
[----:B--2---:R-:W-:Y:S05]  /*75f0*/  @!P0 NANOSLEEP.SYNCS 0x989680 ;  /* 0x009896800000895d */ /* 0x004fea0003900000 */
[----:B------:R-:W2:Y:S02]  /*7600*/  @!P0 SYNCS.PHASECHK.TRANS64 P0, [R0+URZ], R3 ;  /* 0x00000003000085a7 */ /* 0x000ea400080010ff */
[----:B--2---:R-:W-:Y:S05]  /*7610*/  @!P0 BRA `(.L_x_128) ;  /* 0xfffffffc00f08947 */ /* 0x004fea000383ffff */
[----:B------:R-:W-:Y:S05]  /*7620*/  BRA `(.L_x_129) ;  /* 0xffffffb4004c7947 */ /* 0x000fea000383ffff */
.L_x_51:
[----:B--2---:R2:W3:Y:S02]  /*7630*/  SYNCS.PHASECHK.TRANS64.TRYWAIT P0, [R2+URZ+0x100], R4 ;  /* 0x00010004020075a7 */ /* 0x0044e400080011ff */
[----:B---3--:R-:W-:Y:S05]  /*7640*/  @!P0 NANOSLEEP.SYNCS 0x989680 ;  /* 0x009896800000895d */ /* 0x008fea0003900000 */
[----:B------:R-:W3:Y:S02]  /*7650*/  @!P0 SYNCS.PHASECHK.TRANS64 P0, [R2+URZ+0x100], R4 ;  /* 0x00010004020085a7 */ /* 0x000ee400080010ff */
[----:B---3--:R-:W-:Y:S05]  /*7660*/  @!P0 BRA `(.L_x_51) ;  /* 0xfffffffc00f08947 */ /* 0x008fea000383ffff */
[----:B------:R-:W-:Y:S05]  /*7670*/  BRA `(.L_x_130) ;  /* 0xffffffb400a87947 */ /* 0x000fea000383ffff */
.L_x_52:
[----:B------:R-:W-:-:S07]  /*7680*/  MOV R2, UR4 ;  /* 0x0000000400027c02 */ /* 0x000fce0008000f00 */
.L_x_131:
[----:B--2---:R2:W3:Y:S02]  /*7690*/  SYNCS.PHASECHK.TRANS64.TRYWAIT P0, [R2+URZ+0xb0], R5 ;  /* 0x0000b005020075a7 */ /* 0x0044e400080011ff */
[----:B---3--:R-:W-:Y:S05]  /*76a0*/  @!P0 NANOSLEEP.SYNCS 0x989680 ;  /* 0x009896800000895d */ /* 0x008fea0003900000 */
[----:B------:R-:W3:Y:S02]  /*76b0*/  @!P0 SYNCS.PHASECHK.TRANS64 P0, [R2+URZ+0xb0], R5 ;  /* 0x0000b005020085a7 */ /* 0x000ee400080010ff */
[----:B---3--:R-:W-:Y:S05]  /*76c0*/  @!P0 BRA `(.L_x_131) ;  /* 0xfffffffc00f08947 */ /* 0x008fea000383ffff */
[----:B------:R-:W-:Y:S05]  /*76d0*/  BRA `(.L_x_132) ;  /* 0xffffffb400b87947 */ /* 0x000fea000383ffff */
.L_x_53:
[----:B--2---:R2:W3:Y:S02]  /*76e0*/  SYNCS.PHASECHK.TRANS64.TRYWAIT P1, [R2+URZ+0xa0], R4 ;  /* 0x0000a004020075a7 */ /* 0x0044e400080211ff */
[----:B---3--:R-:W-:Y:S05]  /*76f0*/  @!P1 NANOSLEEP.SYNCS 0x989680 ;  /* 0x009896800000995d */ /* 0x008fea0003900000 */
[----:B------:R-:W3:Y:S02]  /*7700*/  @!P1 SYNCS.PHASECHK.TRANS64 P1, [R2+URZ+0xa0], R4 ;  /* 0x0000a004020095a7 */ /* 0x000ee400080210ff */
[----:B---3--:R-:W-:Y:S05]  /*7710*/  @!P1 BRA `(.L_x_53) ;  /* 0xfffffffc00f09947 */ /* 0x008fea000383ffff */
[----:B------:R-:W-:Y:S05]  /*7720*/  BRA `(.L_x_133) ;  /* 0xffffffb400e87947 */ /* 0x000fea000383ffff */
.L_x_56:
[----:B------:R-:W-:-:S07]  /*7730*/  MOV R0, UR4 ;  /* 0x0000000400007c02 */ /* 0x000fce0008000f00 */
.L_x_134:
[----:B--2---:R2:W3:Y:S02]  /*7740*/  SYNCS.PHASECHK.TRANS64.TRYWAIT P0, [R0+URZ+0xb0], R2 ;  /* 0x0000b002000075a7 */ /* 0x0044e400080011ff */
[----:B---3--:R-:W-:Y:S05]  /*7750*/  @!P0 NANOSLEEP.SYNCS 0x989680 ;  /* 0x009896800000895d */ /* 0x008fea0003900000 */
[----:B------:R-:W3:Y:S02]  /*7760*/  @!P0 SYNCS.PHASECHK.TRANS64 P0, [R0+URZ+0xb0], R2 ;  /* 0x0000b002000085a7 */ /* 0x000ee400080010ff */
[----:B---3--:R-:W-:Y:S05]  /*7770*/  @!P0 BRA `(.L_x_134) ;  /* 0xfffffffc00f08947 */ /* 0x008fea000383ffff */
[----:B------:R-:W-:Y:S05]  /*7780*/  BRA `(.L_x_55) ;  /* 0xffffffb8003c7947 */ /* 0x000fea000383ffff */
.L_x_63:
[----:B-1----:R1:W2:Y:S02]  /*7790*/  SYNCS.PHASECHK.TRANS64.TRYWAIT P1, [R0+URZ+0xa0], R2 ;  /* 0x0000a002000075a7 */ /* 0x0022a400080211ff */
[----:B--2---:R-:W-:Y:S05]  /*77a0*/  @!P1 NANOSLEEP.SYNCS 0x989680 ;  /* 0x009896800000995d */ /* 0x004fea0003900000 */
[----:B------:R-:W2:Y:S02]  /*77b0*/  @!P1 SYNCS.PHASECHK.TRANS64 P1, [R0+URZ+0xa0], R2 ;  /* 0x0000a002000095a7 */ /* 0x000ea400080210ff */
[----:B--2---:R-:W-:Y:S05]  /*77c0*/  @!P1 BRA `(.L_x_63) ;  /* 0xfffffffc00f09947 */ /* 0x004fea000383ffff */
[----:B------:R-:W-:Y:S05]  /*77d0*/  BRA `(.L_x_135) ;  /* 0xffffffbc00d07947 */ /* 0x000fea000383ffff */
.L_x_64:
[----:B------:R-:W-:-:S07]  /*77e0*/  MOV R2, UR47 ;  /* 0x0000002f00027c02 */ /* 0x000fce0008000f00 */
.L_x_136:
[----:B-1----:R1:W2:Y:S02]  /*77f0*/  SYNCS.PHASECHK.TRANS64.TRYWAIT P0, [R2+URZ+0xe0], R0 ;  /* 0x0000e000020075a7 */ /* 0x0022a400080011ff */
[----:B--2---:R-:W-:Y:S05]  /*7800*/  @!P0 NANOSLEEP.SYNCS 0x989680 ;  /* 0x009896800000895d */ /* 0x004fea0003900000 */
[----:B------:R-:W2:Y:S02]  /*7810*/  @!P0 SYNCS.PHASECHK.TRANS64 P0, [R2+URZ+0xe0], R0 ;  /* 0x0000e000020085a7 */ /* 0x000ea400080010ff */
[----:B--2---:R-:W-:Y:S05]  /*7820*/  @!P0 BRA `(.L_x_136) ;  /* 0xfffffffc00f08947 */ /* 0x004fea000383ffff */
[----:B------:R-:W-:Y:S05]  /*7830*/  BRA `(.L_x_137) ;  /* 0xffffffc0001c7947 */ /* 0x000fea000383ffff */
.L_x_67:
[----:B------:R-:W-:Y:S07]  /*7840*/  MOV R0, UR7 ;  /* 0x0000000700007c02 */ /* 0x000fee0008000f00 */
.L_x_138:
[----:B-1----:R1:W2:Y:S02]  /*7850*/  SYNCS.PHASECHK.TRANS64.TRYWAIT P0, [R0+URZ], R2 ;  /* 0x00000002000075a7 */ /* 0x0022a400080011ff */
[----:B--2---:R-:W-:Y:S05]  /*7860*/  @!P0 NANOSLEEP.SYNCS 0x989680 ;  /* 0x009896800000895d */ /* 0x004fea0003900000 */
[----:B------:R-:W2:Y:S02]  /*7870*/  @!P0 SYNCS.PHASECHK.TRANS64 P0, [R0+URZ], R2 ;  /* 0x00000002000085a7 */ /* 0x000ea400080010ff */
[----:B--2---:R-:W-:Y:S05]  /*7880*/  @!P0 BRA `(.L_x_138) ;  /* 0xfffffffc00f08947 */ /* 0x004fea000383ffff */
[----:B------:R-:W-:Y:S05]  /*7890*/  BRA `(.L_x_66) ;  /* 0xffffffc000387947 */ /* 0x000fea000383ffff */
.L_x_70:
[----:B------:R-:W-:-:S07]  /*78a0*/  MOV R0, UR4 ;  /* 0x0000000400007c02 */ /* 0x000fce0008000f00 */
.L_x_139:
[----:B--2---:R2:W4:Y:S02]  /*78b0*/  SYNCS.PHASECHK.TRANS64.TRYWAIT P0, [R0+URZ], R2 ;  /* 0x00000002000075a7 */ /* 0x00452400080011ff */
[----:B----4-:R-:W-:Y:S05]  /*78c0*/  @!P0 NANOSLEEP.SYNCS 0x989680 ;  /* 0x009896800000895d */ /* 0x010fea0003900000 */
[----:B------:R-:W4:Y:S02]  /*78d0*/  @!P0 SYNCS.PHASECHK.TRANS64 P0, [R0+URZ], R2 ;  /* 0x00000002000085a7 */ /* 0x000f2400080010ff */
[----:B----4-:R-:W-:Y:S05]  /*78e0*/  @!P0 BRA `(.L_x_139) ;  /* 0xfffffffc00f08947 */ /* 0x010fea000383ffff */
[----:B------:R-:W-:Y:S05]  /*78f0*/  BRA `(.L_x_140) ;  /* 0xffffffc400647947 */ /* 0x000fea000383ffff */
.L_x_71:
[----:B------:R-:W-:-:S07]  /*7900*/  MOV R0, UR5 ;  /* 0x0000000500007c02 */ /* 0x000fce0008000f00 */
.L_x_141:
[----:B-1----:R1:W2:Y:S02]  /*7910*/  SYNCS.PHASECHK.TRANS64.TRYWAIT P0, [R0+URZ], R3 ;  /* 0x00000003000075a7 */ /* 0x0022a400080011ff */
[----:B--2---:R-:W-:Y:S05]  /*7920*/  @!P0 NANOSLEEP.SYNCS 0x989680 ;  /* 0x009896800000895d */ /* 0x004fea0003900000 */
[----:B------:R-:W2:Y:S02]  /*7930*/  @!P0 SYNCS.PHASECHK.TRANS64 P0, [R0+URZ], R3 ;  /* 0x00000003000085a7 */ /* 0x000ea400080010ff */
[----:B--2---:R-:W-:Y:S05]  /*7940*/  @!P0 BRA `(.L_x_141) ;  /* 0xfffffffc00f08947 */ /* 0x004fea000383ffff */
[----:B------:R-:W-:Y:S05]  /*7950*/  BRA `(.L_x_142) ;  /* 0xffffffc400707947 */ /* 0x000fea000383ffff */
.L_x_72:
[----:B------:R-:W-:-:S07]  /*7960*/  MOV R0, UR5 ;  /* 0x0000000500007c02 */ /* 0x000fce0008000f00 */
.L_x_143:
[----:B-1----:R1:W2:Y:S02]  /*7970*/  SYNCS.PHASECHK.TRANS64.TRYWAIT P0, [R0+URZ], R3 ;  /* 0x00000003000075a7 */ /* 0x0022a400080011ff */
[----:B--2---:R-:W-:Y:S05]  /*7980*/  @!P0 NANOSLEEP.SYNCS 0x989680 ;  /* 0x009896800000895d */ /* 0x004fea0003900000 */
[----:B------:R-:W2:Y:S02]  /*7990*/  @!P0 SYNCS.PHASECHK.TRANS64 P0, [R0+URZ], R3 ;  /* 0x00000003000085a7 */ /* 0x000ea400080010ff */
[----:B--2---:R-:W-:Y:S05]  /*79a0*/  @!P0 BRA `(.L_x_143) ;  /* 0xfffffffc00f08947 */ /* 0x004fea000383ffff */
[----:B------:R-:W-:Y:S05]  /*79b0*/  BRA `(.L_x_144) ;  /* 0xffffffc4007c7947 */ /* 0x000fea000383ffff */
.L_x_73:
[----:B-1----:R-:W-:-:S07]  /*79c0*/  MOV R0, UR4 ;  /* 0x0000000400007c02 */ /* 0x002fce0008000f00 */
.L_x_145:
[----:B-1----:R1:W2:Y:S02]  /*79d0*/  SYNCS.PHASECHK.TRANS64.TRYWAIT P0, [R0+URZ], R2 ;  /* 0x00000002000075a7 */ /* 0x0022a400080011ff */
[----:B--2---:R-:W-:Y:S05]  /*79e0*/  @!P0 NANOSLEEP.SYNCS 0x989680 ;  /* 0x009896800000895d */ /* 0x004fea0003900000 */
[----:B------:R-:W2:Y:S02]  /*79f0*/  @!P0 SYNCS.PHASECHK.TRANS64 P0, [R0+URZ], R2 ;  /* 0x00000002000085a7 */ /* 0x000ea400080010ff */
[----:B--2---:R-:W-:Y:S05]  /*7a00*/  @!P0 BRA `(.L_x_145) ;  /* 0xfffffffc00f08947 */ /* 0x004fea000383ffff */
[----:B------:R-:W-:Y:S05]  /*7a10*/  BRA `(.L_x_146) ;  /* 0xffffffc400887947 */ /* 0x000fea000383ffff */
.L_x_78:
[----:B--2---:R2:W3:Y:S02]  /*7a20*/  SYNCS.PHASECHK.TRANS64.TRYWAIT P0, [R3+URZ+0xa0], R0 ;  /* 0x0000a000030075a7 */ /* 0x0044e400080011ff */
[----:B---3--:R-:W-:Y:S05]  /*7a30*/  @!P0 NANOSLEEP.SYNCS 0x989680 ;  /* 0x009896800000895d */ /* 0x008fea0003900000 */
[----:B------:R-:W3:Y:S02]  /*7a40*/  @!P0 SYNCS.PHASECHK.TRANS64 P0, [R3+URZ+0xa0], R0 ;  /* 0x0000a000030085a7 */ /* 0x000ee400080010ff */
[----:B---3--:R-:W-:Y:S05]  /*7a50*/  @!P0 BRA `(.L_x_78) ;  /* 0xfffffffc00f08947 */ /* 0x008fea000383ffff */
[----:B------:R-:W-:Y:S05]  /*7a60*/  BRA `(.L_x_147) ;  /* 0xffffffc800ac7947 */ /* 0x000fea000383ffff */
.L_x_81:
[----:B--2---:R-:W-:Y:S07]  /*7a70*/  MOV R0, UR6 ;  /* 0x0000000600007c02 */ /* 0x004fee0008000f00 */
.L_x_148:
[----:B--2---:R2:W3:Y:S02]  /*7a80*/  SYNCS.PHASECHK.TRANS64.TRYWAIT P1, [R0+URZ+0x98], R2 ;  /* 0x00009802000075a7 */ /* 0x0044e400080211ff */
[----:B---3--:R-:W-:Y:S05]  /*7a90*/  @!P1 NANOSLEEP.SYNCS 0x989680 ;  /* 0x009896800000995d */ /* 0x008fea0003900000 */
[----:B------:R-:W3:Y:S02]  /*7aa0*/  @!P1 SYNCS.PHASECHK.TRANS64 P1, [R0+URZ+0x98], R2 ;  /* 0x00009802000095a7 */ /* 0x000ee400080210ff */
[----:B---3--:R-:W-:Y:S05]  /*7ab0*/  @!P1 BRA `(.L_x_148) ;  /* 0xfffffffc00f09947 */ /* 0x008fea000383ffff */
[----:B------:R-:W-:Y:S05]  /*7ac0*/  BRA `(.L_x_80) ;  /* 0xffffffd0001c7947 */ /* 0x000fea000383ffff */
.L_x_84:
[----:B------:R-:W-:Y:S07]  /*7ad0*/  MOV R2, UR5 ;  /* 0x0000000500027c02 */ /* 0x000fee0008000f00 */
.L_x_149:
[----:B--2---:R2:W3:Y:S02]  /*7ae0*/  SYNCS.PHASECHK.TRANS64.TRYWAIT P2, [R2+URZ+0x80], R0 ;  /* 0x00008000020075a7 */ /* 0x0044e400080411ff */
[----:B---3--:R-:W-:Y:S05]  /*7af0*/  @!P2 NANOSLEEP.SYNCS 0x989680 ;  /* 0x009896800000a95d */ /* 0x008fea0003900000 */
[----:B------:R-:W3:Y:S02]  /*7b00*/  @!P2 SYNCS.PHASECHK.TRANS64 P2, [R2+URZ+0x80], R0 ;  /* 0x000080000200a5a7 */ /* 0x000ee400080410ff */
[----:B---3--:R-:W-:Y:S05]  /*7b10*/  @!P2 BRA `(.L_x_149) ;  /* 0xfffffffc00f0a947 */ /* 0x008fea000383ffff */
[----:B------:R-:W-:Y:S05]  /*7b20*/  BRA `(.L_x_150) ;  /* 0xffffffd000787947 */ /* 0x000fea000383ffff */
.L_x_86:
[----:B------:R-:W-:-:S07]  /*7b30*/  MOV R0, UR4 ;  /* 0x0000000400007c02 */ /* 0x000fce0008000f00 */
.L_x_151:
[----:B---3--:R3:W4:Y:S02]  /*7b40*/  SYNCS.PHASECHK.TRANS64.TRYWAIT P0, [R0+URZ], R2 ;  /* 0x00000002000075a7 */ /* 0x00872400080011ff */
[----:B----4-:R-:W-:Y:S05]  /*7b50*/  @!P0 NANOSLEEP.SYNCS 0x989680 ;  /* 0x009896800000895d */ /* 0x010fea0003900000 */
[----:B------:R-:W4:Y:S02]  /*7b60*/  @!P0 SYNCS.PHASECHK.TRANS64 P0, [R0+URZ], R2 ;  /* 0x00000002000085a7 */ /* 0x000f2400080010ff */
[----:B----4-:R-:W-:Y:S05]  /*7b70*/  @!P0 BRA `(.L_x_151) ;  /* 0xfffffffc00f08947 */ /* 0x010fea000383ffff */
[----:B------:R-:W-:Y:S05]  /*7b80*/  BRA `(.L_x_152) ;  /* 0xffffffd400447947 */ /* 0x000fea000383ffff */
.L_x_88:
[----:B--2---:R2:W3:Y:S02]  /*7b90*/  SYNCS.PHASECHK.TRANS64.TRYWAIT P0, [R8+URZ+0xa0], R0 ;  /* 0x0000a000080075a7 */ /* 0x0044e400080011ff */
[----:B---3--:R-:W-:Y:S05]  /*7ba0*/  @!P0 NANOSLEEP.SYNCS 0x989680 ;  /* 0x009896800000895d */ /* 0x008fea0003900000 */
[----:B------:R-:W3:Y:S02]  /*7bb0*/  @!P0 SYNCS.PHASECHK.TRANS64 P0, [R8+URZ+0xa0], R0 ;  /* 0x0000a000080085a7 */ /* 0x000ee400080010ff */
[----:B---3--:R-:W-:Y:S05]  /*7bc0*/  @!P0 BRA `(.L_x_88) ;  /* 0xfffffffc00f08947 */ /* 0x008fea000383ffff */
[----:B------:R-:W-:Y:S05]  /*7bd0*/  BRA `(.L_x_153) ;  /* 0xffffffd8001c7947 */ /* 0x000fea000383ffff */
.L_x_98:
[----:B-1----:R1:W2:Y:S02]  /*7be0*/  SYNCS.PHASECHK.TRANS64.TRYWAIT P1, [R0+URZ+0x70], R3 ;  /* 0x00007003000075a7 */ /* 0x0022a400080211ff */
[----:B--2---:R-:W-:Y:S05]  /*7bf0*/  @!P1 NANOSLEEP.SYNCS 0x989680 ;  /* 0x009896800000995d */ /* 0x004fea0003900000 */
[----:B------:R-:W2:Y:S02]  /*7c00*/  @!P1 SYNCS.PHASECHK.TRANS64 P1, [R0+URZ+0x70], R3 ;  /* 0x00007003000095a7 */ /* 0x000ea400080210ff */
[----:B--2---:R-:W-:Y:S05]  /*7c10*/  @!P1 BRA `(.L_x_98) ;  /* 0xfffffffc00f09947 */ /* 0x004fea000383ffff */
[----:B------:R-:W-:Y:S05]  /*7c20*/  BRA `(.L_x_97) ;  /* 0xffffffe400447947 */ /* 0x000fea000383ffff */
.L_x_100:
[----:B-1----:R1:W3:Y:S02]  /*7c30*/  SYNCS.PHASECHK.TRANS64.TRYWAIT P1, [R17+URZ+0xc0], R4 ;  /* 0x0000c004110075a7 */ /* 0x0022e400080211ff */
[----:B---3--:R-:W-:Y:S05]  /*7c40*/  @!P1 NANOSLEEP.SYNCS 0x989680 ;  /* 0x009896800000995d */ /* 0x008fea0003900000 */
[----:B------:R-:W3:Y:S02]  /*7c50*/  @!P1 SYNCS.PHASECHK.TRANS64 P1, [R17+URZ+0xc0], R4 ;  /* 0x0000c004110095a7 */ /* 0x000ee400080210ff */
[----:B---3--:R-:W-:Y:S05]  /*7c60*/  @!P1 BRA `(.L_x_100) ;  /* 0xfffffffc00f09947 */ /* 0x008fea000383ffff */
[----:B------:R-:W-:Y:S05]  /*7c70*/  BRA `(.L_x_99) ;  /* 0xffffffe400987947 */ /* 0x000fea000383ffff */
        .weak           $__internal_0_$__cuda_sm10x_tcgen05_guardrail_trap_col_being_dealloced_not_returned_by_alloc
        .type           $__internal_0_$__cuda_sm10x_tcgen05_guardrail_trap_col_being_dealloced_not_returned_by_alloc,@function
        .size           $__internal_0_$__cuda_sm10x_tcgen05_guardrail_trap_col_being_dealloced_not_returned_by_alloc,($__internal_1_$__cuda_sm10x_tcgen05_guardrail_trap_phase_invalid_during_alloc - $__internal_0_$__cuda_sm10x_tcgen05_guardrail_trap_col_being_dealloced_not_returned_by_alloc)
$__internal_0_$__cuda_sm10x_tcgen05_guardrail_trap_col_being_dealloced_not_returned_by_alloc:
[----:B------:R-:W-:Y:S05]  /*7c80*/  BPT.TRAP 0x1 ;  /* 0x000000040000795c */ /* 0x000fea0000300000 */
[----:B------:R-:W-:-:S04]  /*7c90*/  HFMA2 R3, -RZ, RZ, 0, 0 ;  /* 0x00000000ff037431 */ /* 0x000fc800000001ff */
[----:B------:R-:W-:Y:S05]  /*7ca0*/  RET.REL.NODEC R2 `(_ZN7cutlass13device_kernelINS_4gemm6kernel13GemmUniversalIN4cute5tupleIJiiiiEEENS1_10collective13CollectiveMmaINS1_35MainloopSm100TmaUmmaWarpSpecializedILi7ELi2ELi4ENS5_IJNS4_1CILi2EEENSA_ILi1EEESC_EEEEENS5_IJNSA_ILi64EEENSA_ILi48EEENSA_ILi128EEEEEENS_10bfloat16_tENS5_IJlSC_lEEESJ_SK_NS4_8TiledMMAINS4_8MMA_AtomIJNS4_20SM100_MMA_F16BF16_SSISJ_SJ_fLi64ELi48ELNS4_4UMMA5MajorE0ELSP_0ELNSO_7ScaleInE0ELSQ_0EEEEEENS4_6LayoutINS5_IJSC_SC_SC_EEENS5_IJNSA_ILi0EEESV_SV_EEEEENS5_IJNS4_10UnderscoreESY_SY_EEEEENS4_13SM90_TMA_LOADENS4_14ComposedLayoutINS4_7SwizzleILi3ELi4ELi3EEENS4_18smem_ptr_flag_bitsILi16EEENST_INS5_IJNSA_ILi8EEESF_EEENS5_IJSF_SC_EEEEEEEvNS4_8identityENS4_23SM90_TMA_LOAD_MULTICASTES1B_vS1C_EENS_8epilogue10collective18CollectiveEpilogueINS1F_23Sm100TmaWarpSpecializedILi2ELi1ELi24ELb1ELb0EEEJSI_NS5_IJNST_ISF_SC_EENST_ISG_SC_EEEEESJ_SK_SJ_SK_NS1F_6fusion15FusionCallbacksIS1J_NS1N_17LinearCombinationISJ_fSJ_fLNS_15FloatRoundStyleE2EEESI_S1M_JEEENS4_5SM1004TMEM4LOAD26SM100_TMEM_LOAD_16dp256b2xES11_NS12_INS13_ILi1ELi4ELi3EEES16_NST_INS5_IJS17_NSA_ILi16EEEEEENS5_IJS1Y_SC_EEEEEEENS4_17SM75_U32x4_LDSM_NENS4_14SM90_TMA_STOREES22_NS4_17SM90_U32x4_STSM_NENS4_39AutoVectorizingCopyWithAssumedAlignmentILi128EEEEEEvvEEEEvNT_6ParamsE) ;  /* 0xffffff8002d47950 */ /* 0x000fea0003c3ffff */
        .weak           $__internal_1_$__cuda_sm10x_tcgen05_guardrail_trap_phase_invalid_during_alloc
        .type           $__internal_1_$__cuda_sm10x_tcgen05_guardrail_trap_phase_invalid_during_alloc,@function
        .size           $__internal_1_$__cuda_sm10x_tcgen05_guardrail_trap_phase_invalid_during_alloc,($__internal_2_$__cuda_sm10x_tcgen05_guardrail_trap_unallocated_columns_being_dealloced - $__internal_1_$__cuda_sm10x_tcgen05_guardrail_trap_phase_invalid_during_alloc)
$__internal_1_$__cuda_sm10x_tcgen05_guardrail_trap_phase_invalid_during_alloc:
[----:B------:R-:W-:Y:S05]  /*7cb0*/  BPT.TRAP 0x1 ;  /* 0x000000040000795c */ /* 0x000fea0000300000 */
[----:B------:R-:W-:-:S04]  /*7cc0*/  MOV R5, 0x0 ;  /* 0x0000000000057802 */ /* 0x000fc80000000f00 */
[----:B------:R-:W-:Y:S05]  /*7cd0*/  RET.REL.NODEC R4 `(_ZN7cutlass13device_kernelINS_4gemm6kernel13GemmUniversalIN4cute5tupleIJiiiiEEENS1_10collective13CollectiveMmaINS1_35MainloopSm100TmaUmmaWarpSpecializedILi7ELi2ELi4ENS5_IJNS4_1CILi2EEENSA_ILi1EEESC_EEEEENS5_IJNSA_ILi64EEENSA_ILi48EEENSA_ILi128EEEEEENS_10bfloat16_tENS5_IJlSC_lEEESJ_SK_NS4_8TiledMMAINS4_8MMA_AtomIJNS4_20SM100_MMA_F16BF16_SSISJ_SJ_fLi64ELi48ELNS4_4UMMA5MajorE0ELSP_0ELNSO_7ScaleInE0ELSQ_0EEEEEENS4_6LayoutINS5_IJSC_SC_SC_EEENS5_IJNSA_ILi0EEESV_SV_EEEEENS5_IJNS4_10UnderscoreESY_SY_EEEEENS4_13SM90_TMA_LOADENS4_14ComposedLayoutINS4_7SwizzleILi3ELi4ELi3EEENS4_18smem_ptr_flag_bitsILi16EEENST_INS5_IJNSA_ILi8EEESF_EEENS5_IJSF_SC_EEEEEEEvNS4_8identityENS4_23SM90_TMA_LOAD_MULTICASTES1B_vS1C_EENS_8epilogue10collective18CollectiveEpilogueINS1F_23Sm100TmaWarpSpecializedILi2ELi1ELi24ELb1ELb0EEEJSI_NS5_IJNST_ISF_SC_EENST_ISG_SC_EEEEESJ_SK_SJ_SK_NS1F_6fusion15FusionCallbacksIS1J_NS1N_17LinearCombinationISJ_fSJ_fLNS_15FloatRoundStyleE2EEESI_S1M_JEEENS4_5SM1004TMEM4LOAD26SM100_TMEM_LOAD_16dp256b2xES11_NS12_INS13_ILi1ELi4ELi3EEES16_NST_INS5_IJS17_NSA_ILi16EEEEEENS5_IJS1Y_SC_EEEEEEENS4_17SM75_U32x4_LDSM_NENS4_14SM90_TMA_STOREES22_NS4_17SM90_U32x4_STSM_NENS4_39AutoVectorizingCopyWithAssumedAlignmentILi128EEEEEEvvEEEEvNT_6ParamsE) ;  /* 0xffffff8004c87950 */ /* 0x000fea0003c3ffff */
        .weak           $__internal_2_$__cuda_sm10x_tcgen05_guardrail_trap_unallocated_columns_being_dealloced
        .type           $__internal_2_$__cuda_sm10x_tcgen05_guardrail_trap_unallocated_columns_being_dealloced,@function
        .size           $__internal_2_$__cuda_sm10x_tcgen05_guardrail_trap_unallocated_columns_being_dealloced,(.L_x_155 - $__internal_2_$__cuda_sm10x_tcgen05_guardrail_trap_unallocated_columns_being_dealloced)
$__internal_2_$__cuda_sm10x_tcgen05_guardrail_trap_unallocated_columns_being_dealloced:
[----:B------:R-:W-:Y:S05]  /*7ce0*/  BPT.TRAP 0x1 ;  /* 0x000000040000795c */ /* 0x000fea0000300000 */
[----:B------:R-:W-:-:S04]  /*7cf0*/  HFMA2 R3, -RZ, RZ, 0, 0 ;  /* 0x00000000ff037431 */ /* 0x000fc800000001ff */
[----:B------:R-:W-:Y:S05]  /*7d00*/  RET.REL.NODEC R2 `(_ZN7cutlass13device_kernelINS_4gemm6kernel13GemmUniversalIN4cute5tupleIJiiiiEEENS1_10collective13CollectiveMmaINS1_35MainloopSm100TmaUmmaWarpSpecializedILi7ELi2ELi4ENS5_IJNS4_1CILi2EEENSA_ILi1EEESC_EEEEENS5_IJNSA_ILi64EEENSA_ILi48EEENSA_ILi128EEEEEENS_10bfloat16_tENS5_IJlSC_lEEESJ_SK_NS4_8TiledMMAINS4_8MMA_AtomIJNS4_20SM100_MMA_F16BF16_SSISJ_SJ_fLi64ELi48ELNS4_4UMMA5MajorE0ELSP_0ELNSO_7ScaleInE0ELSQ_0EEEEEENS4_6LayoutINS5_IJSC_SC_SC_EEENS5_IJNSA_ILi0EEESV_SV_EEEEENS5_IJNS4_10UnderscoreESY_SY_EEEEENS4_13SM90_TMA_LOADENS4_14ComposedLayoutINS4_7SwizzleILi3ELi4ELi3EEENS4_18smem_ptr_flag_bitsILi16EEENST_INS5_IJNSA_ILi8EEESF_EEENS5_IJSF_SC_EEEEEEEvNS4_8identityENS4_23SM90_TMA_LOAD_MULTICASTES1B_vS1C_EENS_8epilogue10collective18CollectiveEpilogueINS1F_23Sm100TmaWarpSpecializedILi2ELi1ELi24ELb1ELb0EEEJSI_NS5_IJNST_ISF_SC_EENST_ISG_SC_EEEEESJ_SK_SJ_SK_NS1F_6fusion15FusionCallbacksIS1J_NS1N_17LinearCombinationISJ_fSJ_fLNS_15FloatRoundStyleE2EEESI_S1M_JEEENS4_5SM1004TMEM4LOAD26SM100_TMEM_LOAD_16dp256b2xES11_NS12_INS13_ILi1ELi4ELi3EEES16_NST_INS5_IJS17_NSA_ILi16EEEEEENS5_IJS1Y_SC_EEEEEEENS4_17SM75_U32x4_LDSM_NENS4_14SM90_TMA_STOREES22_NS4_17SM90_U32x4_STSM_NENS4_39AutoVectorizingCopyWithAssumedAlignmentILi128EEEEEEvvEEEEvNT_6ParamsE) ;  /* 0xffffff8002bc7950 */ /* 0x000fea0003c3ffff */
.L_x_154:
[----:B------:R-:W-:-:S00]  /*7d10*/  BRA `(.L_x_154) ;  /* 0xfffffffc00fc7947 */ /* 0x000fc0000383ffff */
[----:B------:R-:W-:-:S00]  /*7d20*/  NOP ;  /* 0x0000000000007918 */ /* 0x000fc00000000000 */
        /* <DEDUP_REMOVED lines=13> */
.L_x_155:


//--------------------- .nv.global.init           --------------------------
	.section	.nv.global.init,"aw",@progbits
.nv.global.init:
	.type		$str$27,@object
	.size		$str$27,($str$28 - $str$27)
$str$27:
        /*0000*/ 	.byte	0x28, 0x61, 0x64, 0x64, 0x72, 0x65, 0x73, 0x73, 0x20, 0x26, 0x20, 0x6d, 0x61, 0x73, 0x6b, 0x29
        /*0010*/ 	.byte	0x20, 0x3d, 0x3d, 0x20, 0x30, 0x00
	.type		$str$28,@object
	.size		$str$28,($str$26 - $str$28)
$str$28:
        /*0016*/ 	.byte	0x2f, 0x74, 0x6d, 0x70, 0x2f, 0x63, 0x75, 0x74, 0x6c, 0x61, 0x73, 0x73, 0x5f, 0x73, 0x77, 0x65
        /*0026*/ 	.byte	0x65, 0x70, 0x5f, 0x73, 0x72, 0x63, 0x2f, 0x69, 0x6e, 0x63, 0x6c, 0x75, 0x64, 0x65, 0x2f, 0x63
        /*0036*/ 	.byte	0x75, 0x74, 0x65, 0x2f, 0x70, 0x6f, 0x69, 0x6e, 0x74, 0x65, 0x72, 0x5f, 0x66, 0x6c, 0x61, 0x67
        /*0046*/ 	.byte	0x67, 0x65, 0x64, 0x2e, 0x68, 0x70, 0x70, 0x00
	.type		$str$26,@object
	.size		$str$26,($str$25 - $str$26)
$str$26:
        /*004e*/ 	.byte	0x2f, 0x74, 0x6d, 0x70, 0x2f, 0x63, 0x75, 0x74, 0x6c, 0x61, 0x73, 0x73, 0x5f, 0x73, 0x77, 0x65
        /*005e*/ 	.byte	0x65, 0x70, 0x5f, 0x73, 0x72, 0x63, 0x2f, 0x69, 0x6e, 0x63, 0x6c, 0x75, 0x64, 0x65, 0x2f, 0x63
        /*006e*/ 	.byte	0x75, 0x74, 0x65, 0x2f, 0x61, 0x74, 0x6f, 0x6d, 0x2f, 0x63, 0x6f, 0x70, 0x79, 0x5f, 0x74, 0x72
        /*007e*/ 	.byte	0x61, 0x69, 0x74, 0x73, 0x5f, 0x73, 0x6d, 0x31, 0x30, 0x30, 0x2e, 0x68, 0x70, 0x70, 0x00
	.type		$str$25,@object
	.size		$str$25,(__unnamed_1 - $str$25)
$str$25:
        /*008d*/ 	.byte	0x28, 0x28, 0x75, 0x69, 0x6e, 0x74, 0x33, 0x32, 0x5f, 0x74, 0x28, 0x74, 0x68, 0x72, 0x65, 0x61
        /*009d*/ 	.byte	0x64, 0x49, 0x64, 0x78, 0x2e, 0x78, 0x29, 0x20, 0x2f, 0x20, 0x33, 0x32, 0x29, 0x20, 0x25, 0x20
        /*00ad*/ 	.byte	0x34, 0x29, 0x20, 0x3d, 0x3d, 0x20, 0x28, 0x28, 0x28, 0x74, 0x6d, 0x65, 0x6d, 0x5f, 0x61, 0x64
        /*00bd*/ 	.byte	0x64, 0x72, 0x20, 0x3e, 0x3e, 0x20, 0x31, 0x36, 0x29, 0x20, 0x2f, 0x20, 0x33, 0x32, 0x29, 0x20
        /*00cd*/ 	.byte	0x25, 0x20, 0x34, 0x29, 0x00
	.type		__unnamed_1,@object
	.size		__unnamed_1,(__unnamed_2 - __unnamed_1)
__unnamed_1:
        /*00d2*/ 	.byte	0x61, 0x75, 0x74, 0x6f, 0x20, 0x63, 0x75, 0x74, 0x65, 0x3a, 0x3a, 0x61, 0x73, 0x5f, 0x70, 0x6f
        /* <DEDUP_REMOVED lines=24> */
        /*0262*/ 	.byte	0x43, 0x3c, 0x33, 0x30, 0x37, 0x32, 0x3e, 0x3e, 0x3e, 0x3e, 0x5d, 0x00
	.type		__unnamed_2,@object
	.size		__unnamed_2,(.L_2 - __unnamed_2)
__unnamed_2:
        /* <DEDUP_REMOVED lines=42> */
        /*050e*/ 	.byte	0x3e, 0x5d, 0x00
.L_2:


//--------------------- .nv.shared._ZN7cutlass13device_kernelINS_4gemm6kernel13GemmUniversalIN4cute5tupleIJiiiiEEENS1_10collective13CollectiveMmaINS1_35MainloopSm100TmaUmmaWarpSpecializedILi7ELi2ELi4ENS5_IJNS4_1CILi2EEENSA_ILi1EEESC_EEEEENS5_IJNSA_ILi64EEENSA_ILi48EEENSA_ILi128EEEEEENS_10bfloat16_tENS5_IJlSC_lEEESJ_SK_NS4_8TiledMMAINS4_8MMA_AtomIJNS4_20SM100_MMA_F16BF16_SSISJ_SJ_fLi64ELi48ELNS4_4UMMA5MajorE0ELSP_0ELNSO_7ScaleInE0ELSQ_0EEEEEENS4_6LayoutINS5_IJSC_SC_SC_EEENS5_IJNSA_ILi0EEESV_SV_EEEEENS5_IJNS4_10UnderscoreESY_SY_EEEEENS4_13SM90_TMA_LOADENS4_14ComposedLayoutINS4_7SwizzleILi3ELi4ELi3EEENS4_18smem_ptr_flag_bitsILi16EEENST_INS5_IJNSA_ILi8EEESF_EEENS5_IJSF_SC_EEEEEEEvNS4_8identityENS4_23SM90_TMA_LOAD_MULTICASTES1B_vS1C_EENS_8epilogue10collective18CollectiveEpilogueINS1F_23Sm100TmaWarpSpecializedILi2ELi1ELi24ELb1ELb0EEEJSI_NS5_IJNST_ISF_SC_EENST_ISG_SC_EEEEESJ_SK_SJ_SK_NS1F_6fusion15FusionCallbacksIS1J_NS1N_17LinearCombinationISJ_fSJ_fLNS_15FloatRoundStyleE2EEESI_S1M_JEEENS4_5SM1004TMEM4LOAD26SM100_TMEM_LOAD_16dp256b2xES11_NS12_INS13_ILi1ELi4ELi3EEES16_NST_INS5_IJS17_NSA_ILi16EEEEEENS5_IJS1Y_SC_EEEEEEENS4_17SM75_U32x4_LDSM_NENS4_14SM90_TMA_STOREES22_NS4_17SM90_U32x4_STSM_NENS4_39AutoVectorizingCopyWithAssumedAlignmentILi128EEEEEEvvEEEEvNT_6ParamsE --------------------------
	.section	.nv.shared._ZN7cutlass13device_kernelINS_4gemm6kernel13GemmUniversalIN4cute5tupleIJiiiiEEENS1_10collective13CollectiveMmaINS1_35MainloopSm100TmaUmmaWarpSpecializedILi7ELi2ELi4ENS5_IJNS4_1CILi2EEENSA_ILi1EEESC_EEEEENS5_IJNSA_ILi64EEENSA_ILi48EEENSA_ILi128EEEEEENS_10bfloat16_tENS5_IJlSC_lEEESJ_SK_NS4_8TiledMMAINS4_8MMA_AtomIJNS4_20SM100_MMA_F16BF16_SSISJ_SJ_fLi64ELi48ELNS4_4UMMA5MajorE0ELSP_0ELNSO_7ScaleInE0ELSQ_0EEEEEENS4_6LayoutINS5_IJSC_SC_SC_EEENS5_IJNSA_ILi0EEESV_SV_EEEEENS5_IJNS4_10UnderscoreESY_SY_EEEEENS4_13SM90_TMA_LOADENS4_14ComposedLayoutINS4_7SwizzleILi3ELi4ELi3EEENS4_18smem_ptr_flag_bitsILi16EEENST_INS5_IJNSA_ILi8EEESF_EEENS5_IJSF_SC_EEEEEEEvNS4_8identityENS4_23SM90_TMA_LOAD_MULTICASTES1B_vS1C_EENS_8epilogue10collective18CollectiveEpilogueINS1F_23Sm100TmaWarpSpecializedILi2ELi1ELi24ELb1ELb0EEEJSI_NS5_IJNST_ISF_SC_EENST_ISG_SC_EEEEESJ_SK_SJ_SK_NS1F_6fusion15FusionCallbacksIS1J_NS1N_17LinearCombinationISJ_fSJ_fLNS_15FloatRoundStyleE2EEESI_S1M_JEEENS4_5SM1004TMEM4LOAD26SM100_TMEM_LOAD_16dp256b2xES11_NS12_INS13_ILi1ELi4ELi3EEES16_NST_INS5_IJS17_NSA_ILi16EEEEEENS5_IJS1Y_SC_EEEEEEENS4_17SM75_U32x4_LDSM_NENS4_14SM90_TMA_STOREES22_NS4_17SM90_U32x4_STSM_NENS4_39AutoVectorizingCopyWithAssumedAlignmentILi128EEEEEEvvEEEEvNT_6ParamsE,"aw",@nobits
	.sectionflags	@""
	.align	16
	.zero		1024


//--------------------- .nv.shared.reserved.0     --------------------------
	.section	.nv.shared.reserved.0,"aw",@nobits
	.weak		__nv_reservedSMEM_offset_0_alias
	.size		__nv_reservedSMEM_offset_0_alias, 0, 64
	.other		__nv_reservedSMEM_offset_0_alias,@"STO_CUDA_RESERVED_SHARED STV_DEFAULT"
__nv_reservedSMEM_offset_0_alias:
	.zero		0
.nv.shared.reserved.0:
	.zero		64
	.weak		__nv_reservedSMEM_tcgen05_partition
	.type		__nv_reservedSMEM_tcgen05_partition,@object
	.size		__nv_reservedSMEM_tcgen05_partition,(.L_0 - __nv_reservedSMEM_tcgen05_partition)
__nv_reservedSMEM_tcgen05_partition:
	.zero		32
.L_0:


//--------------------- .nv.global                --------------------------
	.section	.nv.global,"aw",@nobits
.nv.global:
	.type		_ZN39_INTERNAL_321bc794_4_k_cu_dd98e2cd_90664cute1_E,@object
	.size		_ZN39_INTERNAL_321bc794_4_k_cu_dd98e2cd_90664cute1_E,(_ZN39_INTERNAL_321bc794_4_k_cu_dd98e2cd_90664cuda3std3__45__cpo6cbeginE - _ZN39_INTERNAL_321bc794_4_k_cu_dd98e2cd_90664cute1_E)
_ZN39_INTERNAL_321bc794_4_k_cu_dd98e2cd_90664cute1_E:
	.zero		1
	.type		_ZN39_INTERNAL_321bc794_4_k_cu_dd98e2cd_90664cuda3std3__45__cpo6cbeginE,@object
	.size		_ZN39_INTERNAL_321bc794_4_k_cu_dd98e2cd_90664cuda3std3__45__cpo6cbeginE,(_ZN39_INTERNAL_321bc794_4_k_cu_dd98e2cd_90664cuda3std3__48in_placeE - _ZN39_INTERNAL_321bc794_4_k_cu_dd98e2cd_90664cuda3std3__45__cpo6cbeginE)
_ZN39_INTERNAL_321bc794_4_k_cu_dd98e2cd_90664cuda3std3__45__cpo6cbeginE:
	.zero		1
	.type		_ZN39_INTERNAL_321bc794_4_k_cu_dd98e2cd_90664cuda3std3__48in_placeE,@object
	.size		_ZN39_INTERNAL_321bc794_4_k_cu_dd98e2cd_90664cuda3std3__48in_placeE,(_ZN39_INTERNAL_321bc794_4_k_cu_dd98e2cd_90664cuda3std6ranges3__45__cpo9iter_moveE - _ZN39_INTERNAL_321bc794_4_k_cu_dd98e2cd_90664cuda3std3__48in_placeE)
_ZN39_INTERNAL_321bc794_4_k_cu_dd98e2cd_90664cuda3std3__48in_placeE:
	.zero		1
	.type		_ZN39_INTERNAL_321bc794_4_k_cu_dd98e2cd_90664cuda3std6ranges3__45__cpo9iter_moveE,@object
	.size		_ZN39_INTERNAL_321bc794_4_k_cu_dd98e2cd_90664cuda3std6ranges3__45__cpo9iter_moveE,(_ZN39_INTERNAL_321bc794_4_k_cu_dd98e2cd_90664cuda3std3__45__cpo5beginE - _ZN39_INTERNAL_321bc794_4_k_cu_dd98e2cd_90664cuda3std6ranges3__45__cpo9iter_moveE)
_ZN39_INTERNAL_321bc794_4_k_cu_dd98e2cd_90664cuda3std6ranges3__45__cpo9iter_moveE:
	.zero		1
	.type		_ZN39_INTERNAL_321bc794_4_k_cu_dd98e2cd_90664cuda3std3__45__cpo5beginE,@object
	.size		_ZN39_INTERNAL_321bc794_4_k_cu_dd98e2cd_90664cuda3std3__45__cpo5beginE,(_ZN39_INTERNAL_321bc794_4_k_cu_dd98e2cd_90664cuda3std3__441_GLOBAL__N__321bc794_4_k_cu_dd98e2cd_90666ignoreE - _ZN39_INTERNAL_321bc794_4_k_cu_dd98e2cd_90664cuda3std3__45__cpo5beginE)
_ZN39_INTERNAL_321bc794_4_k_cu_dd98e2cd_90664cuda3std3__45__cpo5beginE:
	.zero		1
	.type		_ZN39_INTERNAL_321bc794_4_k_cu_dd98e2cd_90664cuda3std3__441_GLOBAL__N__321bc794_4_k_cu_dd98e2cd_90666ignoreE,@object
	.size		_ZN39_INTERNAL_321bc794_4_k_cu_dd98e2cd_90664cuda3std3__441_GLOBAL__N__321bc794_4_k_cu_dd98e2cd_90666ignoreE,(_ZN39_INTERNAL_321bc794_4_k_cu_dd98e2cd_90664cute7productE - _ZN39_INTERNAL_321bc794_4_k_cu_dd98e2cd_90664cuda3std3__441_GLOBAL__N__321bc794_4_k_cu_dd98e2cd_90666ignoreE)
_ZN39_INTERNAL_321bc794_4_k_cu_dd98e2cd_90664cuda3std3__441_GLOBAL__N__321bc794_4_k_cu_dd98e2cd_90666ignoreE:
	.zero		1
	.type		_ZN39_INTERNAL_321bc794_4_k_cu_dd98e2cd_90664cute7productE,@object
	.size		_ZN39_INTERNAL_321bc794_4_k_cu_dd98e2cd_90664cute7productE,(_ZN39_INTERNAL_321bc794_4_k_cu_dd98e2cd_90664cuda3std3__45__cpo3endE - _ZN39_INTERNAL_321bc794_4_k_cu_dd98e2cd_90664cute7productE)
_ZN39_INTERNAL_321bc794_4_k_cu_dd98e2cd_90664cute7productE:
	.zero		1
	.type		_ZN39_INTERNAL_321bc794_4_k_cu_dd98e2cd_90664cuda3std3__45__cpo3endE,@object
	.size		_ZN39_INTERNAL_321bc794_4_k_cu_dd98e2cd_90664cuda3std3__45__cpo3endE,(_ZN39_INTERNAL_321bc794_4_k_cu_dd98e2cd_90664cuda3std3__419piecewise_constructE - _ZN39_INTERNAL_321bc794_4_k_cu_dd98e2cd_90664cuda3std3__45__cpo3endE)
_ZN39_INTERNAL_321bc794_4_k_cu_dd98e2cd_90664cuda3std3__45__cpo3endE:
	.zero		1
	.type		_ZN39_INTERNAL_321bc794_4_k_cu_dd98e2cd_90664cuda3std3__419piecewise_constructE,@object
	.size		_ZN39_INTERNAL_321bc794_4_k_cu_dd98e2cd_90664cuda3std3__419piecewise_constructE,(_ZN39_INTERNAL_321bc794_4_k_cu_dd98e2cd_90664cuda3std3__45__cpo4cendE - _ZN39_INTERNAL_321bc794_4_k_cu_dd98e2cd_90664cuda3std3__419piecewise_constructE)
_ZN39_INTERNAL_321bc794_4_k_cu_dd98e2cd_90664cuda3std3__419piecewise_constructE:
	.zero		1
	.type		_ZN39_INTERNAL_321bc794_4_k_cu_dd98e2cd_90664cuda3std3__45__cpo4cendE,@object
	.size		_ZN39_INTERNAL_321bc794_4_k_cu_dd98e2cd_90664cuda3std3__45__cpo4cendE,(_ZN39_INTERNAL_321bc794_4_k_cu_dd98e2cd_90664cuda3std6ranges3__45__cpo4swapE - _ZN39_INTERNAL_321bc794_4_k_cu_dd98e2cd_90664cuda3std3__45__cpo4cendE)
_ZN39_INTERNAL_321bc794_4_k_cu_dd98e2cd_90664cuda3std3__45__cpo4cendE:
	.zero		1
	.type		_ZN39_INTERNAL_321bc794_4_k_cu_dd98e2cd_90664cuda3std6ranges3__45__cpo4swapE,@object
	.size		_ZN39_INTERNAL_321bc794_4_k_cu_dd98e2cd_90664cuda3std6ranges3__45__cpo4swapE,(.L_10 - _ZN39_INTERNAL_321bc794_4_k_cu_dd98e2cd_90664cuda3std6ranges3__45__cpo4swapE)
_ZN39_INTERNAL_321bc794_4_k_cu_dd98e2cd_90664cuda3std6ranges3__45__cpo4swapE:
	.zero		1
.L_10:


//--------------------- .nv.constant0._ZN7cutlass13device_kernelINS_4gemm6kernel13GemmUniversalIN4cute5tupleIJiiiiEEENS1_10collective13CollectiveMmaINS1_35MainloopSm100TmaUmmaWarpSpecializedILi7ELi2ELi4ENS5_IJNS4_1CILi2EEENSA_ILi1EEESC_EEEEENS5_IJNSA_ILi64EEENSA_ILi48EEENSA_ILi128EEEEEENS_10bfloat16_tENS5_IJlSC_lEEESJ_SK_NS4_8TiledMMAINS4_8MMA_AtomIJNS4_20SM100_MMA_F16BF16_SSISJ_SJ_fLi64ELi48ELNS4_4UMMA5MajorE0ELSP_0ELNSO_7ScaleInE0ELSQ_0EEEEEENS4_6LayoutINS5_IJSC_SC_SC_EEENS5_IJNSA_ILi0EEESV_SV_EEEEENS5_IJNS4_10UnderscoreESY_SY_EEEEENS4_13SM90_TMA_LOADENS4_14ComposedLayoutINS4_7SwizzleILi3ELi4ELi3EEENS4_18smem_ptr_flag_bitsILi16EEENST_INS5_IJNSA_ILi8EEESF_EEENS5_IJSF_SC_EEEEEEEvNS4_8identityENS4_23SM90_TMA_LOAD_MULTICASTES1B_vS1C_EENS_8epilogue10collective18CollectiveEpilogueINS1F_23Sm100TmaWarpSpecializedILi2ELi1ELi24ELb1ELb0EEEJSI_NS5_IJNST_ISF_SC_EENST_ISG_SC_EEEEESJ_SK_SJ_SK_NS1F_6fusion15FusionCallbacksIS1J_NS1N_17LinearCombinationISJ_fSJ_fLNS_15FloatRoundStyleE2EEESI_S1M_JEEENS4_5SM1004TMEM4LOAD26SM100_TMEM_LOAD_16dp256b2xES11_NS12_INS13_ILi1ELi4ELi3EEES16_NST_INS5_IJS17_NSA_ILi16EEEEEENS5_IJS1Y_SC_EEEEEEENS4_17SM75_U32x4_LDSM_NENS4_14SM90_TMA_STOREES22_NS4_17SM90_U32x4_STSM_NENS4_39AutoVectorizingCopyWithAssumedAlignmentILi128EEEEEEvvEEEEvNT_6ParamsE --------------------------
	.section	.nv.constant0._ZN7cutlass13device_kernelINS_4gemm6kernel13GemmUniversalIN4cute5tupleIJiiiiEEENS1_10collective13CollectiveMmaINS1_35MainloopSm100TmaUmmaWarpSpecializedILi7ELi2ELi4ENS5_IJNS4_1CILi2EEENSA_ILi1EEESC_EEEEENS5_IJNSA_ILi64EEENSA_ILi48EEENSA_ILi128EEEEEENS_10bfloat16_tENS5_IJlSC_lEEESJ_SK_NS4_8TiledMMAINS4_8MMA_AtomIJNS4_20SM100_MMA_F16BF16_SSISJ_SJ_fLi64ELi48ELNS4_4UMMA5MajorE0ELSP_0ELNSO_7ScaleInE0ELSQ_0EEEEEENS4_6LayoutINS5_IJSC_SC_SC_EEENS5_IJNSA_ILi0EEESV_SV_EEEEENS5_IJNS4_10UnderscoreESY_SY_EEEEENS4_13SM90_TMA_LOADENS4_14ComposedLayoutINS4_7SwizzleILi3ELi4ELi3EEENS4_18smem_ptr_flag_bitsILi16EEENST_INS5_IJNSA_ILi8EEESF_EEENS5_IJSF_SC_EEEEEEEvNS4_8identityENS4_23SM90_TMA_LOAD_MULTICASTES1B_vS1C_EENS_8epilogue10collective18CollectiveEpilogueINS1F_23Sm100TmaWarpSpecializedILi2ELi1ELi24ELb1ELb0EEEJSI_NS5_IJNST_ISF_SC_EENST_ISG_SC_EEEEESJ_SK_SJ_SK_NS1F_6fusion15FusionCallbacksIS1J_NS1N_17LinearCombinationISJ_fSJ_fLNS_15FloatRoundStyleE2EEESI_S1M_JEEENS4_5SM1004TMEM4LOAD26SM100_TMEM_LOAD_16dp256b2xES11_NS12_INS13_ILi1ELi4ELi3EEES16_NST_INS5_IJS17_NSA_ILi16EEEEEENS5_IJS1Y_SC_EEEEEEENS4_17SM75_U32x4_LDSM_NENS4_14SM90_TMA_STOREES22_NS4_17SM90_U32x4_STSM_NENS4_39AutoVectorizingCopyWithAssumedAlignmentILi128EEEEEEvvEEEEvNT_6ParamsE,"a",@progbits
	.sectionflags	@""
	.align	4
.nv.constant0._ZN7cutlass13device_kernelINS_4gemm6kernel13GemmUniversalIN4cute5tupleIJiiiiEEENS1_10collective13CollectiveMmaINS1_35MainloopSm100TmaUmmaWarpSpecializedILi7ELi2ELi4ENS5_IJNS4_1CILi2EEENSA_ILi1EEESC_EEEEENS5_IJNSA_ILi64EEENSA_ILi48EEENSA_ILi128EEEEEENS_10bfloat16_tENS5_IJlSC_lEEESJ_SK_NS4_8TiledMMAINS4_8MMA_AtomIJNS4_20SM100_MMA_F16BF16_SSISJ_SJ_fLi64ELi48ELNS4_4UMMA5MajorE0ELSP_0ELNSO_7ScaleInE0ELSQ_0EEEEEENS4_6LayoutINS5_IJSC_SC_SC_EEENS5_IJNSA_ILi0EEESV_SV_EEEEENS5_IJNS4_10UnderscoreESY_SY_EEEEENS4_13SM90_TMA_LOADENS4_14ComposedLayoutINS4_7SwizzleILi3ELi4ELi3EEENS4_18smem_ptr_flag_bitsILi16EEENST_INS5_IJNSA_ILi8EEESF_EEENS5_IJSF_SC_EEEEEEEvNS4_8identityENS4_23SM90_TMA_LOAD_MULTICASTES1B_vS1C_EENS_8epilogue10collective18CollectiveEpilogueINS1F_23Sm100TmaWarpSpecializedILi2ELi1ELi24ELb1ELb0EEEJSI_NS5_IJNST_ISF_SC_EENST_ISG_SC_EEEEESJ_SK_SJ_SK_NS1F_6fusion15FusionCallbacksIS1J_NS1N_17LinearCombinationISJ_fSJ_fLNS_15FloatRoundStyleE2EEESI_S1M_JEEENS4_5SM1004TMEM4LOAD26SM100_TMEM_LOAD_16dp256b2xES11_NS12_INS13_ILi1ELi4ELi3EEES16_NST_INS5_IJS17_NSA_ILi16EEEEEENS5_IJS1Y_SC_EEEEEEENS4_17SM75_U32x4_LDSM_NENS4_14SM90_TMA_STOREES22_NS4_17SM90_U32x4_STSM_NENS4_39AutoVectorizingCopyWithAssumedAlignmentILi128EEEEEEvvEEEEvNT_6ParamsE:
	.zero		2944


//--------------------- SYMBOLS --------------------------

	.type		.nv.reservedSmem.offset0,@object
	.size		.nv.reservedSmem.offset0,0x4
	.type		.nv.reservedSmem.cap,@object
	.size		.nv.reservedSmem.cap,0x4
	.type		__assertfail,@function
